	.target	sm_103a

	.elftype	@"ET_EXEC"


//--------------------- .note.nv.tkinfo           --------------------------
	.section	.note.nv.tkinfo,"",@"SHT_NOTE"
	.sectionflags	@"SHF_NOTE_NV_TKINFO"
	.tkinfo
        /*0018*/ 	.word	0x00000002
        /*0030*/ 	.string	""
        /*0030*/ 	.string	"ptxas"
        /*0030*/ 	.string	"Cuda compilation tools, release 13.0, V13.0.88"
        /*0030*/ 	.string	"Build cuda_13.0.r13.0/compiler.36424714_0"
        /*0030*/ 	.string	"-arch sm_103a -m 64 "



//--------------------- .note.nv.cuinfo           --------------------------
	.section	.note.nv.cuinfo,"",@"SHT_NOTE"
	.sectionflags	@"SHF_NOTE_NV_CUINFO"
        /*0018*/ 	.short	0x0002
        /*001a*/ 	.short	0x0067
        /*001c*/ 	.short	0x0082
	.zero		2


//--------------------- .nv.info                  --------------------------
	.section	.nv.info,"",@"SHT_CUDA_INFO"
	.align	4


	//----- nvinfo : EIATTR_REGCOUNT
	.align		4
        /*0000*/ 	.byte	0x04, 0x2f
        /*0002*/ 	.short	(.L_29 - .L_28)
	.align		4
.L_28:
        /*0004*/ 	.word	index@(_ZN4vllm30reshape_and_cache_nvfp4_kernelIN3c104HalfEEEvPKT_S5_PhS6_S6_S6_PKlPKfSA_lliiillllll)
        /*0008*/ 	.word	0x00000028


	//----- nvinfo : EIATTR_FRAME_SIZE
	.align		4
.L_29:
        /*000c*/ 	.byte	0x04, 0x11
        /*000e*/ 	.short	(.L_31 - .L_30)
	.align		4
.L_30:
        /*0010*/ 	.word	index@($__internal_1_$__cuda_sm20_div_s64)
        /*0014*/ 	.word	0x00000000


	//----- nvinfo : EIATTR_FRAME_SIZE
	.align		4
.L_31:
        /*0018*/ 	.byte	0x04, 0x11
        /*001a*/ 	.short	(.L_33 - .L_32)
	.align		4
.L_32:
        /*001c*/ 	.word	index@(_ZN4vllm30reshape_and_cache_nvfp4_kernelIN3c104HalfEEEvPKT_S5_PhS6_S6_S6_PKlPKfSA_lliiillllll)
        /*0020*/ 	.word	0x00000000


	//----- nvinfo : EIATTR_REGCOUNT
	.align		4
.L_33:
        /*0024*/ 	.byte	0x04, 0x2f
        /*0026*/ 	.short	(.L_35 - .L_34)
	.align		4
.L_34:
        /*0028*/ 	.word	index@(_ZN4vllm30reshape_and_cache_nvfp4_kernelIN3c108BFloat16EEEvPKT_S5_PhS6_S6_S6_PKlPKfSA_lliiillllll)
        /*002c*/ 	.word	0x00000028


	//----- nvinfo : EIATTR_FRAME_SIZE
	.align		4
.L_35:
        /*0030*/ 	.byte	0x04, 0x11
        /*0032*/ 	.short	(.L_37 - .L_36)
	.align		4
.L_36:
        /*0034*/ 	.word	index@($__internal_0_$__cuda_sm20_div_s64)
        /*0038*/ 	.word	0x00000000


	//----- nvinfo : EIATTR_FRAME_SIZE
	.align		4
.L_37:
        /*003c*/ 	.byte	0x04, 0x11
        /*003e*/ 	.short	(.L_39 - .L_38)
	.align		4
.L_38:
        /*0040*/ 	.word	index@(_ZN4vllm30reshape_and_cache_nvfp4_kernelIN3c108BFloat16EEEvPKT_S5_PhS6_S6_S6_PKlPKfSA_lliiillllll)
        /*0044*/ 	.word	0x00000000


	//----- nvinfo : EIATTR_MIN_STACK_SIZE
	.align		4
.L_39:
        /*0048*/ 	.byte	0x04, 0x12
        /*004a*/ 	.short	(.L_41 - .L_40)
	.align		4
.L_40:
        /*004c*/ 	.word	index@(_ZN4vllm30reshape_and_cache_nvfp4_kernelIN3c108BFloat16EEEvPKT_S5_PhS6_S6_S6_PKlPKfSA_lliiillllll)
        /*0050*/ 	.word	0x00000000


	//----- nvinfo : EIATTR_MIN_STACK_SIZE
	.align		4
.L_41:
        /*0054*/ 	.byte	0x04, 0x12
        /*0056*/ 	.short	(.L_43 - .L_42)
	.align		4
.L_42:
        /*0058*/ 	.word	index@(_ZN4vllm30reshape_and_cache_nvfp4_kernelIN3c104HalfEEEvPKT_S5_PhS6_S6_S6_PKlPKfSA_lliiillllll)
        /*005c*/ 	.word	0x00000000
.L_43:


//--------------------- .nv.compat                --------------------------
	.section	.nv.compat,"",@"SHT_CUDA_COMPAT_INFO"
	.align	4
        /*0000*/ 	.byte	0x02, 0x09, 0x01, 0x00, 0x02, 0x02, 0x02, 0x00, 0x02, 0x05, 0x05, 0x00, 0x03, 0x07, 0x01, 0x01
        /*0010*/ 	.byte	0x02, 0x03, 0x00, 0x00, 0x02, 0x06, 0x01, 0x00, 0x04, 0x0b, 0x08, 0x00, 0x00, 0x00, 0x00, 0x00
        /*0020*/ 	.byte	0x00, 0x00, 0x00, 0x00


//--------------------- .nv.info._ZN4vllm30reshape_and_cache_nvfp4_kernelIN3c108BFloat16EEEvPKT_S5_PhS6_S6_S6_PKlPKfSA_lliiillllll --------------------------
	.section	.nv.info._ZN4vllm30reshape_and_cache_nvfp4_kernelIN3c108BFloat16EEEvPKT_S5_PhS6_S6_S6_PKlPKfSA_lliiillllll,"",@"SHT_CUDA_INFO"
	.sectionflags	@""
	.align	4


	//----- nvinfo : EIATTR_CUDA_API_VERSION
	.align		4
        /*0000*/ 	.byte	0x04, 0x37
        /*0002*/ 	.short	(.L_45 - .L_44)
.L_44:
        /*0004*/ 	.word	0x00000082


	//----- nvinfo : EIATTR_KPARAM_INFO
	.align		4
.L_45:
        /*0008*/ 	.byte	0x04, 0x17
        /*000a*/ 	.short	(.L_47 - .L_46)
.L_46:
        /*000c*/ 	.word	0x00000000
        /*0010*/ 	.short	0x0013
        /*0012*/ 	.short	0x0090
        /*0014*/ 	.byte	0x00, 0xf0, 0x21, 0x00


	//----- nvinfo : EIATTR_KPARAM_INFO
	.align		4
.L_47:
        /*0018*/ 	.byte	0x04, 0x17
        /*001a*/ 	.short	(.L_49 - .L_48)
.L_48:
        /*001c*/ 	.word	0x00000000
        /*0020*/ 	.short	0x0012
        /*0022*/ 	.short	0x0088
        /*0024*/ 	.byte	0x00, 0xf0, 0x21, 0x00


	//----- nvinfo : EIATTR_KPARAM_INFO
	.align		4
.L_49:
        /*0028*/ 	.byte	0x04, 0x17
        /*002a*/ 	.short	(.L_51 - .L_50)
.L_50:
        /*002c*/ 	.word	0x00000000
        /*0030*/ 	.short	0x0011
        /*0032*/ 	.short	0x0080
        /*0034*/ 	.byte	0x00, 0xf0, 0x21, 0x00


	//----- nvinfo : EIATTR_KPARAM_INFO
	.align		4
.L_51:
        /*0038*/ 	.byte	0x04, 0x17
        /*003a*/ 	.short	(.L_53 - .L_52)
.L_52:
        /*003c*/ 	.word	0x00000000
        /*0040*/ 	.short	0x0010
        /*0042*/ 	.short	0x0078
        /*0044*/ 	.byte	0x00, 0xf0, 0x21, 0x00


	//----- nvinfo : EIATTR_KPARAM_INFO
	.align		4
.L_53:
        /*0048*/ 	.byte	0x04, 0x17
        /*004a*/ 	.short	(.L_55 - .L_54)
.L_54:
        /*004c*/ 	.word	0x00000000
        /*0050*/ 	.short	0x000f
        /*0052*/ 	.short	0x0070
        /*0054*/ 	.byte	0x00, 0xf0, 0x21, 0x00


	//----- nvinfo : EIATTR_KPARAM_INFO
	.align		4
.L_55:
        /*0058*/ 	.byte	0x04, 0x17
        /*005a*/ 	.short	(.L_57 - .L_56)
.L_56:
        /*005c*/ 	.word	0x00000000
        /*0060*/ 	.short	0x000e
        /*0062*/ 	.short	0x0068
        /*0064*/ 	.byte	0x00, 0xf0, 0x21, 0x00


	//----- nvinfo : EIATTR_KPARAM_INFO
	.align		4
.L_57:
        /*0068*/ 	.byte	0x04, 0x17
        /*006a*/ 	.short	(.L_59 - .L_58)
.L_58:
        /*006c*/ 	.word	0x00000000
        /*0070*/ 	.short	0x000d
        /*0072*/ 	.short	0x0060
        /*0074*/ 	.byte	0x00, 0xf0, 0x11, 0x00


	//----- nvinfo : EIATTR_KPARAM_INFO
	.align		4
.L_59:
        /*0078*/ 	.byte	0x04, 0x17
        /*007a*/ 	.short	(.L_61 - .L_60)
.L_60:
        /*007c*/ 	.word	0x00000000
        /*0080*/ 	.short	0x000c
        /*0082*/ 	.short	0x005c
        /*0084*/ 	.byte	0x00, 0xf0, 0x11, 0x00


	//----- nvinfo : EIATTR_KPARAM_INFO
	.align		4
.L_61:
        /*0088*/ 	.byte	0x04, 0x17
        /*008a*/ 	.short	(.L_63 - .L_62)
.L_62:
        /*008c*/ 	.word	0x00000000
        /*0090*/ 	.short	0x000b
        /*0092*/ 	.short	0x0058
        /*0094*/ 	.byte	0x00, 0xf0, 0x11, 0x00


	//----- nvinfo : EIATTR_KPARAM_INFO
	.align		4
.L_63:
        /*0098*/ 	.byte	0x04, 0x17
        /*009a*/ 	.short	(.L_65 - .L_64)
.L_64:
        /*009c*/ 	.word	0x00000000
        /*00a0*/ 	.short	0x000a
        /*00a2*/ 	.short	0x0050
        /*00a4*/ 	.byte	0x00, 0xf0, 0x21, 0x00


	//----- nvinfo : EIATTR_KPARAM_INFO
	.align		4
.L_65:
        /*00a8*/ 	.byte	0x04, 0x17
        /*00aa*/ 	.short	(.L_67 - .L_66)
.L_66:
        /*00ac*/ 	.word	0x00000000
        /*00b0*/ 	.short	0x0009
        /*00b2*/ 	.short	0x0048
        /*00b4*/ 	.byte	0x00, 0xf0, 0x21, 0x00


	//----- nvinfo : EIATTR_KPARAM_INFO
	.align		4
.L_67:
        /*00b8*/ 	.byte	0x04, 0x17
        /*00ba*/ 	.short	(.L_69 - .L_68)
.L_68:
        /*00bc*/ 	.word	0x00000000
        /*00c0*/ 	.short	0x0008
        /*00c2*/ 	.short	0x0040
        /*00c4*/ 	.byte	0x00, 0xf5, 0x21, 0x00


	//----- nvinfo : EIATTR_KPARAM_INFO
	.align		4
.L_69:
        /*00c8*/ 	.byte	0x04, 0x17
        /*00ca*/ 	.short	(.L_71 - .L_70)
.L_70:
        /*00cc*/ 	.word	0x00000000
        /*00d0*/ 	.short	0x0007
        /*00d2*/ 	.short	0x0038
        /*00d4*/ 	.byte	0x00, 0xf5, 0x21, 0x00


	//----- nvinfo : EIATTR_KPARAM_INFO
	.align		4
.L_71:
        /*00d8*/ 	.byte	0x04, 0x17
        /*00da*/ 	.short	(.L_73 - .L_72)
.L_72:
        /*00dc*/ 	.word	0x00000000
        /*00e0*/ 	.short	0x0006
        /*00e2*/ 	.short	0x0030
        /*00e4*/ 	.byte	0x00, 0xf5, 0x21, 0x00


	//----- nvinfo : EIATTR_KPARAM_INFO
	.align		4
.L_73:
        /*00e8*/ 	.byte	0x04, 0x17
        /*00ea*/ 	.short	(.L_75 - .L_74)
.L_74:
        /*00ec*/ 	.word	0x00000000
        /*00f0*/ 	.short	0x0005
        /*00f2*/ 	.short	0x0028
        /*00f4*/ 	.byte	0x00, 0xf5, 0x21, 0x00


	//----- nvinfo : EIATTR_KPARAM_INFO
	.align		4
.L_75:
        /*00f8*/ 	.byte	0x04, 0x17
        /*00fa*/ 	.short	(.L_77 - .L_76)
.L_76:
        /*00fc*/ 	.word	0x00000000
        /*0100*/ 	.short	0x0004
        /*0102*/ 	.short	0x0020
        /*0104*/ 	.byte	0x00, 0xf5, 0x21, 0x00


	//----- nvinfo : EIATTR_KPARAM_INFO
	.align		4
.L_77:
        /*0108*/ 	.byte	0x04, 0x17
        /*010a*/ 	.short	(.L_79 - .L_78)
.L_78:
        /*010c*/ 	.word	0x00000000
        /*0110*/ 	.short	0x0003
        /*0112*/ 	.short	0x0018
        /*0114*/ 	.byte	0x00, 0xf5, 0x21, 0x00


	//----- nvinfo : EIATTR_KPARAM_INFO
	.align		4
.L_79:
        /*0118*/ 	.byte	0x04, 0x17
        /*011a*/ 	.short	(.L_81 - .L_80)
.L_80:
        /*011c*/ 	.word	0x00000000
        /*0120*/ 	.short	0x0002
        /*0122*/ 	.short	0x0010
        /*0124*/ 	.byte	0x00, 0xf5, 0x21, 0x00


	//----- nvinfo : EIATTR_KPARAM_INFO
	.align		4
.L_81:
        /*0128*/ 	.byte	0x04, 0x17
        /*012a*/ 	.short	(.L_83 - .L_82)
.L_82:
        /*012c*/ 	.word	0x00000000
        /*0130*/ 	.short	0x0001
        /*0132*/ 	.short	0x0008
        /*0134*/ 	.byte	0x00, 0xf5, 0x21, 0x00


	//----- nvinfo : EIATTR_KPARAM_INFO
	.align		4
.L_83:
        /*0138*/ 	.byte	0x04, 0x17
        /*013a*/ 	.short	(.L_85 - .L_84)
.L_84:
        /*013c*/ 	.word	0x00000000
        /*0140*/ 	.short	0x0000
        /*0142*/ 	.short	0x0000
        /*0144*/ 	.byte	0x00, 0xf5, 0x21, 0x00


	//----- nvinfo : EIATTR_SPARSE_MMA_MASK
	.align		4
.L_85:
        /*0148*/ 	.byte	0x03, 0x50
        /*014a*/ 	.short	0x0000


	//----- nvinfo : EIATTR_MAXREG_COUNT
	.align		4
        /*014c*/ 	.byte	0x03, 0x1b
        /*014e*/ 	.short	0x00ff


	//----- nvinfo : EIATTR_MERCURY_ISA_VERSION
	.align		4
        /*0150*/ 	.byte	0x03, 0x5f
        /*0152*/ 	.short	0x0101


	//----- nvinfo : EIATTR_COOP_GROUP_MASK_REGIDS
	.align		4
        /*0154*/ 	.byte	0x04, 0x29
        /*0156*/ 	.short	(.L_87 - .L_86)


	//   ....[0]....
.L_86:
        /*0158*/ 	.word	0xffffffff


	//   ....[1]....
        /*015c*/ 	.word	0xffffffff


	//   ....[2]....
        /*0160*/ 	.word	0x0500000e


	//   ....[3]....
        /*0164*/ 	.word	0x0500000e


	//----- nvinfo : EIATTR_COOP_GROUP_INSTR_OFFSETS
	.align		4
.L_87:
        /*0168*/ 	.byte	0x04, 0x28
        /*016a*/ 	.short	(.L_89 - .L_88)


	//   ....[0]....
.L_88:
        /*016c*/ 	.word	0x000008f0


	//   ....[1]....
        /*0170*/ 	.word	0x00001140


	//   ....[2]....
        /*0174*/ 	.word	0x000019e0


	//   ....[3]....
        /*0178*/ 	.word	0x00001a80


	//----- nvinfo : EIATTR_VRC_CTA_INIT_COUNT
	.align		4
.L_89:
        /*017c*/ 	.byte	0x02, 0x4a
	.zero		1
	.zero		1


	//----- nvinfo : EIATTR_EXIT_INSTR_OFFSETS
	.align		4
        /*0180*/ 	.byte	0x04, 0x1c
        /*0182*/ 	.short	(.L_91 - .L_90)


	//   ....[0]....
.L_90:
        /*0184*/ 	.word	0x00000070


	//   ....[1]....
        /*0188*/ 	.word	0x00000d70


	//   ....[2]....
        /*018c*/ 	.word	0x00001970


	//----- nvinfo : EIATTR_CRS_STACK_SIZE
	.align		4
.L_91:
        /*0190*/ 	.byte	0x04, 0x1e
        /*0192*/ 	.short	(.L_93 - .L_92)
.L_92:
        /*0194*/ 	.word	0x00000000


	//----- nvinfo : EIATTR_CBANK_PARAM_SIZE
	.align		4
.L_93:
        /*0198*/ 	.byte	0x03, 0x19
        /*019a*/ 	.short	0x0098


	//----- nvinfo : EIATTR_PARAM_CBANK
	.align		4
        /*019c*/ 	.byte	0x04, 0x0a
        /*019e*/ 	.short	(.L_95 - .L_94)
	.align		4
.L_94:
        /*01a0*/ 	.word	index@(.nv.constant0._ZN4vllm30reshape_and_cache_nvfp4_kernelIN3c108BFloat16EEEvPKT_S5_PhS6_S6_S6_PKlPKfSA_lliiillllll)
        /*01a4*/ 	.short	0x0380
        /*01a6*/ 	.short	0x0098


	//----- nvinfo : EIATTR_SW_WAR
	.align		4
.L_95:
        /*01a8*/ 	.byte	0x04, 0x36
        /*01aa*/ 	.short	(.L_97 - .L_96)
.L_96:
        /*01ac*/ 	.word	0x00000008
.L_97:


//--------------------- .nv.info._ZN4vllm30reshape_and_cache_nvfp4_kernelIN3c104HalfEEEvPKT_S5_PhS6_S6_S6_PKlPKfSA_lliiillllll --------------------------
	.section	.nv.info._ZN4vllm30reshape_and_cache_nvfp4_kernelIN3c104HalfEEEvPKT_S5_PhS6_S6_S6_PKlPKfSA_lliiillllll,"",@"SHT_CUDA_INFO"
	.sectionflags	@""
	.align	4


	//----- nvinfo : EIATTR_CUDA_API_VERSION
	.align		4
        /*0000*/ 	.byte	0x04, 0x37
        /*0002*/ 	.short	(.L_99 - .L_98)
.L_98:
        /*0004*/ 	.word	0x00000082


	//----- nvinfo : EIATTR_KPARAM_INFO
	.align		4
.L_99:
        /*0008*/ 	.byte	0x04, 0x17
        /*000a*/ 	.short	(.L_101 - .L_100)
.L_100:
        /*000c*/ 	.word	0x00000000
        /*0010*/ 	.short	0x0013
        /*0012*/ 	.short	0x0090
        /*0014*/ 	.byte	0x00, 0xf0, 0x21, 0x00


	//----- nvinfo : EIATTR_KPARAM_INFO
	.align		4
.L_101:
        /*0018*/ 	.byte	0x04, 0x17
        /*001a*/ 	.short	(.L_103 - .L_102)
.L_102:
        /*001c*/ 	.word	0x00000000
        /*0020*/ 	.short	0x0012
        /*0022*/ 	.short	0x0088
        /*0024*/ 	.byte	0x00, 0xf0, 0x21, 0x00


	//----- nvinfo : EIATTR_KPARAM_INFO
	.align		4
.L_103:
        /*0028*/ 	.byte	0x04, 0x17
        /*002a*/ 	.short	(.L_105 - .L_104)
.L_104:
        /*002c*/ 	.word	0x00000000
        /*0030*/ 	.short	0x0011
        /*0032*/ 	.short	0x0080
        /*0034*/ 	.byte	0x00, 0xf0, 0x21, 0x00


	//----- nvinfo : EIATTR_KPARAM_INFO
	.align		4
.L_105:
        /*0038*/ 	.byte	0x04, 0x17
        /*003a*/ 	.short	(.L_107 - .L_106)
.L_106:
        /*003c*/ 	.word	0x00000000
        /*0040*/ 	.short	0x0010
        /*0042*/ 	.short	0x0078
        /*0044*/ 	.byte	0x00, 0xf0, 0x21, 0x00


	//----- nvinfo : EIATTR_KPARAM_INFO
	.align		4
.L_107:
        /*0048*/ 	.byte	0x04, 0x17
        /*004a*/ 	.short	(.L_109 - .L_108)
.L_108:
        /*004c*/ 	.word	0x00000000
        /*0050*/ 	.short	0x000f
        /*0052*/ 	.short	0x0070
        /*0054*/ 	.byte	0x00, 0xf0, 0x21, 0x00


	//----- nvinfo : EIATTR_KPARAM_INFO
	.align		4
.L_109:
        /*0058*/ 	.byte	0x04, 0x17
        /*005a*/ 	.short	(.L_111 - .L_110)
.L_110:
        /*005c*/ 	.word	0x00000000
        /*0060*/ 	.short	0x000e
        /*0062*/ 	.short	0x0068
        /*0064*/ 	.byte	0x00, 0xf0, 0x21, 0x00


	//----- nvinfo : EIATTR_KPARAM_INFO
	.align		4
.L_111:
        /*0068*/ 	.byte	0x04, 0x17
        /*006a*/ 	.short	(.L_113 - .L_112)
.L_112:
        /*006c*/ 	.word	0x00000000
        /*0070*/ 	.short	0x000d
        /*0072*/ 	.short	0x0060
        /*0074*/ 	.byte	0x00, 0xf0, 0x11, 0x00


	//----- nvinfo : EIATTR_KPARAM_INFO
	.align		4
.L_113:
        /*0078*/ 	.byte	0x04, 0x17
        /*007a*/ 	.short	(.L_115 - .L_114)
.L_114:
        /*007c*/ 	.word	0x00000000
        /*0080*/ 	.short	0x000c
        /*0082*/ 	.short	0x005c
        /*0084*/ 	.byte	0x00, 0xf0, 0x11, 0x00


	//----- nvinfo : EIATTR_KPARAM_INFO
	.align		4
.L_115:
        /*0088*/ 	.byte	0x04, 0x17
        /*008a*/ 	.short	(.L_117 - .L_116)
.L_116:
        /*008c*/ 	.word	0x00000000
        /*0090*/ 	.short	0x000b
        /*0092*/ 	.short	0x0058
        /*0094*/ 	.byte	0x00, 0xf0, 0x11, 0x00


	//----- nvinfo : EIATTR_KPARAM_INFO
	.align		4
.L_117:
        /*0098*/ 	.byte	0x04, 0x17
        /*009a*/ 	.short	(.L_119 - .L_118)
.L_118:
        /*009c*/ 	.word	0x00000000
        /*00a0*/ 	.short	0x000a
        /*00a2*/ 	.short	0x0050
        /*00a4*/ 	.byte	0x00, 0xf0, 0x21, 0x00


	//----- nvinfo : EIATTR_KPARAM_INFO
	.align		4
.L_119:
        /*00a8*/ 	.byte	0x04, 0x17
        /*00aa*/ 	.short	(.L_121 - .L_120)
.L_120:
        /*00ac*/ 	.word	0x00000000
        /*00b0*/ 	.short	0x0009
        /*00b2*/ 	.short	0x0048
        /*00b4*/ 	.byte	0x00, 0xf0, 0x21, 0x00


	//----- nvinfo : EIATTR_KPARAM_INFO
	.align		4
.L_121:
        /*00b8*/ 	.byte	0x04, 0x17
        /*00ba*/ 	.short	(.L_123 - .L_122)
.L_122:
        /*00bc*/ 	.word	0x00000000
        /*00c0*/ 	.short	0x0008
        /*00c2*/ 	.short	0x0040
        /*00c4*/ 	.byte	0x00, 0xf5, 0x21, 0x00


	//----- nvinfo : EIATTR_KPARAM_INFO
	.align		4
.L_123:
        /*00c8*/ 	.byte	0x04, 0x17
        /*00ca*/ 	.short	(.L_125 - .L_124)
.L_124:
        /*00cc*/ 	.word	0x00000000
        /*00d0*/ 	.short	0x0007
        /*00d2*/ 	.short	0x0038
        /*00d4*/ 	.byte	0x00, 0xf5, 0x21, 0x00


	//----- nvinfo : EIATTR_KPARAM_INFO
	.align		4
.L_125:
        /*00d8*/ 	.byte	0x04, 0x17
        /*00da*/ 	.short	(.L_127 - .L_126)
.L_126:
        /*00dc*/ 	.word	0x00000000
        /*00e0*/ 	.short	0x0006
        /*00e2*/ 	.short	0x0030
        /*00e4*/ 	.byte	0x00, 0xf5, 0x21, 0x00


	//----- nvinfo : EIATTR_KPARAM_INFO
	.align		4
.L_127:
        /*00e8*/ 	.byte	0x04, 0x17
        /*00ea*/ 	.short	(.L_129 - .L_128)
.L_128:
        /*00ec*/ 	.word	0x00000000
        /*00f0*/ 	.short	0x0005
        /*00f2*/ 	.short	0x0028
        /*00f4*/ 	.byte	0x00, 0xf5, 0x21, 0x00


	//----- nvinfo : EIATTR_KPARAM_INFO
	.align		4
.L_129:
        /*00f8*/ 	.byte	0x04, 0x17
        /*00fa*/ 	.short	(.L_131 - .L_130)
.L_130:
        /*00fc*/ 	.word	0x00000000
        /*0100*/ 	.short	0x0004
        /*0102*/ 	.short	0x0020
        /*0104*/ 	.byte	0x00, 0xf5, 0x21, 0x00


	//----- nvinfo : EIATTR_KPARAM_INFO
	.align		4
.L_131:
        /*0108*/ 	.byte	0x04, 0x17
        /*010a*/ 	.short	(.L_133 - .L_132)
.L_132:
        /*010c*/ 	.word	0x00000000
        /*0110*/ 	.short	0x0003
        /*0112*/ 	.short	0x0018
        /*0114*/ 	.byte	0x00, 0xf5, 0x21, 0x00


	//----- nvinfo : EIATTR_KPARAM_INFO
	.align		4
.L_133:
        /*0118*/ 	.byte	0x04, 0x17
        /*011a*/ 	.short	(.L_135 - .L_134)
.L_134:
        /*011c*/ 	.word	0x00000000
        /*0120*/ 	.short	0x0002
        /*0122*/ 	.short	0x0010
        /*0124*/ 	.byte	0x00, 0xf5, 0x21, 0x00


	//----- nvinfo : EIATTR_KPARAM_INFO
	.align		4
.L_135:
        /*0128*/ 	.byte	0x04, 0x17
        /*012a*/ 	.short	(.L_137 - .L_136)
.L_136:
        /*012c*/ 	.word	0x00000000
        /*0130*/ 	.short	0x0001
        /*0132*/ 	.short	0x0008
        /*0134*/ 	.byte	0x00, 0xf5, 0x21, 0x00


	//----- nvinfo : EIATTR_KPARAM_INFO
	.align		4
.L_137:
        /*0138*/ 	.byte	0x04, 0x17
        /*013a*/ 	.short	(.L_139 - .L_138)
.L_138:
        /*013c*/ 	.word	0x00000000
        /*0140*/ 	.short	0x0000
        /*0142*/ 	.short	0x0000
        /*0144*/ 	.byte	0x00, 0xf5, 0x21, 0x00


	//----- nvinfo : EIATTR_SPARSE_MMA_MASK
	.align		4
.L_139:
        /*0148*/ 	.byte	0x03, 0x50
        /*014a*/ 	.short	0x0000


	//----- nvinfo : EIATTR_MAXREG_COUNT
	.align		4
        /*014c*/ 	.byte	0x03, 0x1b
        /*014e*/ 	.short	0x00ff


	//----- nvinfo : EIATTR_MERCURY_ISA_VERSION
	.align		4
        /*0150*/ 	.byte	0x03, 0x5f
        /*0152*/ 	.short	0x0101


	//----- nvinfo : EIATTR_COOP_GROUP_MASK_REGIDS
	.align		4
        /*0154*/ 	.byte	0x04, 0x29
        /*0156*/ 	.short	(.L_141 - .L_140)


	//   ....[0]....
.L_140:
        /*0158*/ 	.word	0xffffffff


	//   ....[1]....
        /*015c*/ 	.word	0xffffffff


	//   ....[2]....
        /*0160*/ 	.word	0x0500000e


	//   ....[3]....
        /*0164*/ 	.word	0x0500000e


	//----- nvinfo : EIATTR_COOP_GROUP_INSTR_OFFSETS
	.align		4
.L_141:
        /*0168*/ 	.byte	0x04, 0x28
        /*016a*/ 	.short	(.L_143 - .L_142)


	//   ....[0]....
.L_142:
        /*016c*/ 	.word	0x000008b0


	//   ....[1]....
        /*0170*/ 	.word	0x00001080


	//   ....[2]....
        /*0174*/ 	.word	0x000018e0


	//   ....[3]....
        /*0178*/ 	.word	0x00001980


	//----- nvinfo : EIATTR_VRC_CTA_INIT_COUNT
	.align		4
.L_143:
        /*017c*/ 	.byte	0x02, 0x4a
	.zero		1
	.zero		1


	//----- nvinfo : EIATTR_EXIT_INSTR_OFFSETS
	.align		4
        /*0180*/ 	.byte	0x04, 0x1c
        /*0182*/ 	.short	(.L_145 - .L_144)


	//   ....[0]....
.L_144:
        /*0184*/ 	.word	0x00000070


	//   ....[1]....
        /*0188*/ 	.word	0x00000cf0


	//   ....[2]....
        /*018c*/ 	.word	0x00001870


	//----- nvinfo : EIATTR_CRS_STACK_SIZE
	.align		4
.L_145:
        /*0190*/ 	.byte	0x04, 0x1e
        /*0192*/ 	.short	(.L_147 - .L_146)
.L_146:
        /*0194*/ 	.word	0x00000000


	//----- nvinfo : EIATTR_CBANK_PARAM_SIZE
	.align		4
.L_147:
        /*0198*/ 	.byte	0x03, 0x19
        /*019a*/ 	.short	0x0098


	//----- nvinfo : EIATTR_PARAM_CBANK
	.align		4
        /*019c*/ 	.byte	0x04, 0x0a
        /*019e*/ 	.short	(.L_149 - .L_148)
	.align		4
.L_148:
        /*01a0*/ 	.word	index@(.nv.constant0._ZN4vllm30reshape_and_cache_nvfp4_kernelIN3c104HalfEEEvPKT_S5_PhS6_S6_S6_PKlPKfSA_lliiillllll)
        /*01a4*/ 	.short	0x0380
        /*01a6*/ 	.short	0x0098


	//----- nvinfo : EIATTR_SW_WAR
	.align		4
.L_149:
        /*01a8*/ 	.byte	0x04, 0x36
        /*01aa*/ 	.short	(.L_151 - .L_150)
.L_150:
        /*01ac*/ 	.word	0x00000008
.L_151:


//--------------------- .nv.callgraph             --------------------------
	.section	.nv.callgraph,"",@"SHT_CUDA_CALLGRAPH"
	.align	4
	.sectionentsize	8
	.align		4
        /*0000*/ 	.word	0x00000000
	.align		4
        /*0004*/ 	.word	0xffffffff
	.align		4
        /*0008*/ 	.word	0x00000000
	.align		4
        /*000c*/ 	.word	0xfffffffe
	.align		4
        /*0010*/ 	.word	0x00000000
	.align		4
        /*0014*/ 	.word	0xfffffffd
	.align		4
        /*0018*/ 	.word	0x00000000
	.align		4
        /*001c*/ 	.word	0xfffffffc


//--------------------- .nv.constant4             --------------------------
	.section	.nv.constant4,"a",@progbits
	.align	8
	.align		8
.nv.constant4:
        /*0000*/ 	.dword	_ZN56_INTERNAL_b7372ac0_25_nvfp4_kv_cache_kernels_cu_0d08fd474cuda3std3__45__cpo5beginE
	.align		8
        /*0008*/ 	.dword	_ZN56_INTERNAL_b7372ac0_25_nvfp4_kv_cache_kernels_cu_0d08fd474cuda3std3__45__cpo3endE
	.align		8
        /*0010*/ 	.dword	_ZN56_INTERNAL_b7372ac0_25_nvfp4_kv_cache_kernels_cu_0d08fd474cuda3std3__45__cpo6cbeginE
	.align		8
        /*0018*/ 	.dword	_ZN56_INTERNAL_b7372ac0_25_nvfp4_kv_cache_kernels_cu_0d08fd474cuda3std3__45__cpo4cendE
	.align		8
        /*0020*/ 	.dword	_ZN56_INTERNAL_b7372ac0_25_nvfp4_kv_cache_kernels_cu_0d08fd474cuda3std3__45__cpo6rbeginE
	.align		8
        /*0028*/ 	.dword	_ZN56_INTERNAL_b7372ac0_25_nvfp4_kv_cache_kernels_cu_0d08fd474cuda3std3__45__cpo4rendE
	.align		8
        /*0030*/ 	.dword	_ZN56_INTERNAL_b7372ac0_25_nvfp4_kv_cache_kernels_cu_0d08fd474cuda3std3__45__cpo7crbeginE
	.align		8
        /*0038*/ 	.dword	_ZN56_INTERNAL_b7372ac0_25_nvfp4_kv_cache_kernels_cu_0d08fd474cuda3std3__45__cpo5crendE
	.align		8
        /*0040*/ 	.dword	_ZN56_INTERNAL_b7372ac0_25_nvfp4_kv_cache_kernels_cu_0d08fd474cuda3std3__458_GLOBAL__N__b7372ac0_25_nvfp4_kv_cache_kernels_cu_0d08fd476ignoreE
	.align		8
        /*0048*/ 	.dword	_ZN56_INTERNAL_b7372ac0_25_nvfp4_kv_cache_kernels_cu_0d08fd474cuda3std3__419piecewise_constructE
	.align		8
        /*0050*/ 	.dword	_ZN56_INTERNAL_b7372ac0_25_nvfp4_kv_cache_kernels_cu_0d08fd474cuda3std3__48in_placeE
	.align		8
        /*0058*/ 	.dword	_ZN56_INTERNAL_b7372ac0_25_nvfp4_kv_cache_kernels_cu_0d08fd474cuda3std3__420unreachable_sentinelE
	.align		8
        /*0060*/ 	.dword	_ZN56_INTERNAL_b7372ac0_25_nvfp4_kv_cache_kernels_cu_0d08fd474cuda3std6ranges3__45__cpo4swapE
	.align		8
        /*0068*/ 	.dword	_ZN56_INTERNAL_b7372ac0_25_nvfp4_kv_cache_kernels_cu_0d08fd474cuda3std6ranges3__45__cpo9iter_moveE
	.align		8
        /*0070*/ 	.dword	_ZN56_INTERNAL_b7372ac0_25_nvfp4_kv_cache_kernels_cu_0d08fd474cuda3std6ranges3__45__cpo5beginE
	.align		8
        /*0078*/ 	.dword	_ZN56_INTERNAL_b7372ac0_25_nvfp4_kv_cache_kernels_cu_0d08fd474cuda3std6ranges3__45__cpo3endE
	.align		8
        /*0080*/ 	.dword	_ZN56_INTERNAL_b7372ac0_25_nvfp4_kv_cache_kernels_cu_0d08fd474cuda3std6ranges3__45__cpo6cbeginE
	.align		8
        /*0088*/ 	.dword	_ZN56_INTERNAL_b7372ac0_25_nvfp4_kv_cache_kernels_cu_0d08fd474cuda3std6ranges3__45__cpo4cendE
	.align		8
        /*0090*/ 	.dword	_ZN56_INTERNAL_b7372ac0_25_nvfp4_kv_cache_kernels_cu_0d08fd474cuda3std6ranges3__45__cpo7advanceE
	.align		8
        /*0098*/ 	.dword	_ZN56_INTERNAL_b7372ac0_25_nvfp4_kv_cache_kernels_cu_0d08fd474cuda3std6ranges3__45__cpo9iter_swapE
	.align		8
        /*00a0*/ 	.dword	_ZN56_INTERNAL_b7372ac0_25_nvfp4_kv_cache_kernels_cu_0d08fd474cuda3std6ranges3__45__cpo4nextE
	.align		8
        /*00a8*/ 	.dword	_ZN56_INTERNAL_b7372ac0_25_nvfp4_kv_cache_kernels_cu_0d08fd474cuda3std6ranges3__45__cpo4prevE
	.align		8
        /*00b0*/ 	.dword	_ZN56_INTERNAL_b7372ac0_25_nvfp4_kv_cache_kernels_cu_0d08fd474cuda3std6ranges3__45__cpo4dataE
	.align		8
        /*00b8*/ 	.dword	_ZN56_INTERNAL_b7372ac0_25_nvfp4_kv_cache_kernels_cu_0d08fd474cuda3std6ranges3__45__cpo5cdataE
	.align		8
        /*00c0*/ 	.dword	_ZN56_INTERNAL_b7372ac0_25_nvfp4_kv_cache_kernels_cu_0d08fd474cuda3std6ranges3__45__cpo4sizeE
	.align		8
        /*00c8*/ 	.dword	_ZN56_INTERNAL_b7372ac0_25_nvfp4_kv_cache_kernels_cu_0d08fd474cuda3std6ranges3__45__cpo5ssizeE
	.align		8
        /*00d0*/ 	.dword	_ZN56_INTERNAL_b7372ac0_25_nvfp4_kv_cache_kernels_cu_0d08fd474cuda3std6ranges3__45__cpo8distanceE
	.align		8
        /*00d8*/ 	.dword	_ZN56_INTERNAL_b7372ac0_25_nvfp4_kv_cache_kernels_cu_0d08fd476thrust24THRUST_300001_SM_1030_NS6system6detail10sequential3seqE


//--------------------- .text._ZN4vllm30reshape_and_cache_nvfp4_kernelIN3c108BFloat16EEEvPKT_S5_PhS6_S6_S6_PKlPKfSA_lliiillllll --------------------------
	.section	.text._ZN4vllm30reshape_and_cache_nvfp4_kernelIN3c108BFloat16EEEvPKT_S5_PhS6_S6_S6_PKlPKfSA_lliiillllll,"ax",@progbits
	.align	128
        .global         _ZN4vllm30reshape_and_cache_nvfp4_kernelIN3c108BFloat16EEEvPKT_S5_PhS6_S6_S6_PKlPKfSA_lliiillllll
        .type           _ZN4vllm30reshape_and_cache_nvfp4_kernelIN3c108BFloat16EEEvPKT_S5_PhS6_S6_S6_PKlPKfSA_lliiillllll,@function
        .size           _ZN4vllm30reshape_and_cache_nvfp4_kernelIN3c108BFloat16EEEvPKT_S5_PhS6_S6_S6_PKlPKfSA_lliiillllll,(.L_x_40 - _ZN4vllm30reshape_and_cache_nvfp4_kernelIN3c108BFloat16EEEvPKT_S5_PhS6_S6_S6_PKlPKfSA_lliiillllll)
        .other          _ZN4vllm30reshape_and_cache_nvfp4_kernelIN3c108BFloat16EEEvPKT_S5_PhS6_S6_S6_PKlPKfSA_lliiillllll,@"STO_CUDA_ENTRY STV_DEFAULT"
_ZN4vllm30reshape_and_cache_nvfp4_kernelIN3c108BFloat16EEEvPKT_S5_PhS6_S6_S6_PKlPKfSA_lliiillllll:
.text._ZN4vllm30reshape_and_cache_nvfp4_kernelIN3c108BFloat16EEEvPKT_S5_PhS6_S6_S6_PKlPKfSA_lliiillllll:
[----:B------:R-:W-:Y:S01]  /*0000*/  LDC R1, c[0x0][0x37c] ;  /* 0x0000df00ff017b82 */ /* 0x000fe20000000800 */
[----:B------:R-:W0:Y:S07]  /*0010*/  S2R R31, SR_CTAID.X ;  /* 0x00000000001f7919 */ /* 0x000e2e0000002500 */
[----:B------:R-:W0:Y:S01]  /*0020*/  LDC.64 R12, c[0x0][0x3b0] ;  /* 0x0000ec00ff0c7b82 */ /* 0x000e220000000a00 */
[----:B------:R-:W1:Y:S01]  /*0030*/  LDCU.64 UR6, c[0x0][0x358] ;  /* 0x00006b00ff0677ac */ /* 0x000e620008000a00 */
[----:B0-----:R-:W-:-:S06]  /*0040*/  IMAD.WIDE.U32 R12, R31, 0x8, R12 ;  /* 0x000000081f0c7825 */ /* 0x001fcc00078e000c */
[----:B-1----:R-:W2:Y:S02]  /*0050*/  LDG.E.64.CONSTANT R12, desc[UR6][R12.64] ;  /* 0x000000060c0c7981 */ /* 0x002ea4000c1e9b00 */
[----:B--2---:R-:W-:-:S13]  /*0060*/  ISETP.GE.AND P0, PT, R13, RZ, PT ;  /* 0x000000ff0d00720c */ /* 0x004fda0003f06270 */
[----:B------:R-:W-:Y:S05]  /*0070*/  @!P0 EXIT ;  /* 0x000000000000894d */ /* 0x000fea0003800000 */
[----:B------:R-:W0:Y:S02]  /*0080*/  LDCU UR5, c[0x0][0x3e0] ;  /* 0x00007c00ff0577ac */ /* 0x000e240008000800 */
[----:B0-----:R-:W-:-:S06]  /*0090*/  USHF.R.S32.HI UR4, URZ, 0x1f, UR5 ;  /* 0x0000001fff047899 */ /* 0x001fcc0008011405 */
[----:B------:R-:W-:-:S04]  /*00a0*/  LOP3.LUT R0, R13, UR4, RZ, 0xfc, !PT ;  /* 0x000000040d007c12 */ /* 0x000fc8000f8efcff */
[----:B------:R-:W-:-:S13]  /*00b0*/  ISETP.NE.U32.AND P0, PT, R0, RZ, PT ;  /* 0x000000ff0000720c */ /* 0x000fda0003f05070 */
[----:B------:R-:W-:Y:S05]  /*00c0*/  @P0 BRA `(.L_x_0) ;  /* 0x00000000005c0947 */ /* 0x000fea0003800000 */
[----:B------:R-:W0:Y:S01]  /*00d0*/  I2F.U32.RP R0, UR5 ;  /* 0x0000000500007d06 */ /* 0x000e220008209000 */
[----:B------:R-:W-:Y:S01]  /*00e0*/  ISETP.NE.U32.AND P2, PT, RZ, UR5, PT ;  /* 0x00000005ff007c0c */ /* 0x000fe2000bf45070 */
[----:B------:R-:W-:-:S06]  /*00f0*/  IMAD.MOV.U32 R17, RZ, RZ, RZ ;  /* 0x000000ffff117224 */ /* 0x000fcc00078e00ff */
[----:B0-----:R-:W0:Y:S02]  /*0100*/  MUFU.RCP R0, R0 ;  /* 0x0000000000007308 */ /* 0x001e240000001000 */
[----:B0-----:R-:W-:Y:S01]  /*0110*/  VIADD R2, R0, 0xffffffe ;  /* 0x0ffffffe00027836 */ /* 0x001fe20000000000 */
[----:B------:R-:W-:-:S05]  /*0120*/  MOV R0, RZ ;  /* 0x000000ff00007202 */ /* 0x000fca0000000f00 */
[----:B------:R0:W1:Y:S02]  /*0130*/  F2I.FTZ.U32.TRUNC.NTZ R3, R2 ;  /* 0x0000000200037305 */ /* 0x000064000021f000 */
[----:B0-----:R-:W-:Y:S02]  /*0140*/  HFMA2 R2, -RZ, RZ, 0, 0 ;  /* 0x00000000ff027431 */ /* 0x001fe400000001ff */
[----:B-1----:R-:W-:-:S04]  /*0150*/  IMAD.MOV R5, RZ, RZ, -R3 ;  /* 0x000000ffff057224 */ /* 0x002fc800078e0a03 */
[----:B------:R-:W-:-:S04]  /*0160*/  IMAD R5, R5, UR5, RZ ;  /* 0x0000000505057c24 */ /* 0x000fc8000f8e02ff */
[----:B------:R-:W-:-:S06]  /*0170*/  IMAD.HI.U32 R3, R3, R5, R2 ;  /* 0x0000000503037227 */ /* 0x000fcc00078e0002 */
[----:B------:R-:W-:-:S04]  /*0180*/  IMAD.HI.U32 R16, R3, R12, RZ ;  /* 0x0000000c03107227 */ /* 0x000fc800078e00ff */
[----:B------:R-:W-:-:S04]  /*0190*/  IMAD.MOV R3, RZ, RZ, -R16 ;  /* 0x000000ffff037224 */ /* 0x000fc800078e0a10 */
[----:B------:R-:W-:-:S05]  /*01a0*/  IMAD R3, R3, UR5, R12 ;  /* 0x0000000503037c24 */ /* 0x000fca000f8e020c */
[----:B------:R-:W-:-:S13]  /*01b0*/  ISETP.GE.U32.AND P0, PT, R3, UR5, PT ;  /* 0x0000000503007c0c */ /* 0x000fda000bf06070 */
[----:B------:R-:W-:Y:S01]  /*01c0*/  @P0 VIADD R3, R3, -UR5 ;  /* 0x8000000503030c36 */ /* 0x000fe20008000000 */
[----:B------:R-:W-:-:S04]  /*01d0*/  @P0 IADD3 R16, PT, PT, R16, 0x1, RZ ;  /* 0x0000000110100810 */ /* 0x000fc80007ffe0ff */
[----:B------:R-:W-:-:S13]  /*01e0*/  ISETP.GE.U32.AND P1, PT, R3, UR5, PT ;  /* 0x0000000503007c0c */ /* 0x000fda000bf26070 */
[----:B------:R-:W-:Y:S01]  /*01f0*/  @P1 VIADD R16, R16, 0x1 ;  /* 0x0000000110101836 */ /* 0x000fe20000000000 */
[----:B------:R-:W-:-:S05]  /*0200*/  @!P2 LOP3.LUT R16, RZ, UR5, RZ, 0x33, !PT ;  /* 0x00000005ff10ac12 */ /* 0x000fca000f8e33ff */
[----:B------:R-:W-:-:S04]  /*0210*/  IMAD.MOV R3, RZ, RZ, -R16 ;  /* 0x000000ffff037224 */ /* 0x000fc800078e0a10 */
[----:B------:R-:W-:Y:S01]  /*0220*/  IMAD R12, R3, UR5, R12 ;  /* 0x00000005030c7c24 */ /* 0x000fe2000f8e020c */
[----:B------:R-:W-:Y:S06]  /*0230*/  BRA `(.L_x_1) ;  /* 0x0000000000247947 */ /* 0x000fec0003800000 */
.L_x_0:
[----:B------:R-:W-:-:S07]  /*0240*/  MOV R0, 0x260 ;  /* 0x0000026000007802 */ /* 0x000fce0000000f00 */
[----:B------:R-:W-:Y:S05]  /*0250*/  CALL.REL.NOINC `($__internal_0_$__cuda_sm20_div_s64) ;  /* 0x0000001800187944 */ /* 0x000fea0003c00000 */
[----:B------:R-:W0:Y:S01]  /*0260*/  LDC R5, c[0x0][0x3e0] ;  /* 0x0000f800ff057b82 */ /* 0x000e220000000800 */
[----:B------:R-:W-:-:S05]  /*0270*/  IADD3 R3, P0, PT, RZ, -R16, RZ ;  /* 0x80000010ff037210 */ /* 0x000fca0007f1e0ff */
[----:B------:R-:W-:-:S04]  /*0280*/  IMAD.X R0, RZ, RZ, ~R17, P0 ;  /* 0x000000ffff007224 */ /* 0x000fc800000e0e11 */
[-C--:B0-----:R-:W-:Y:S02]  /*0290*/  IMAD R0, R0, R5.reuse, RZ ;  /* 0x0000000500007224 */ /* 0x081fe400078e02ff */
[----:B------:R-:W-:-:S04]  /*02a0*/  IMAD.WIDE.U32 R12, R3, R5, R12 ;  /* 0x00000005030c7225 */ /* 0x000fc800078e000c */
[----:B------:R-:W-:-:S05]  /*02b0*/  IMAD R3, R3, UR4, R0 ;  /* 0x0000000403037c24 */ /* 0x000fca000f8e0200 */
[----:B------:R-:W-:-:S07]  /*02c0*/  IADD3 R0, PT, PT, R13, R3, RZ ;  /* 0x000000030d007210 */ /* 0x000fce0007ffe0ff */
.L_x_1:
[----:B------:R-:W0:Y:S01]  /*02d0*/  LDCU.64 UR12, c[0x0][0x3d8] ;  /* 0x00007b00ff0c77ac */ /* 0x000e220008000a00 */
[----:B------:R-:W1:Y:S01]  /*02e0*/  S2R R13, SR_TID.X ;  /* 0x00000000000d7919 */ /* 0x000e620000002100 */
[----:B------:R-:W-:Y:S01]  /*02f0*/  BSSY B0, `(.L_x_2) ;  /* 0x00000a6000007945 */ /* 0x000fe20003800000 */
[----:B------:R-:W2:Y:S01]  /*0300*/  LDCU.64 UR8, c[0x0][0x3e8] ;  /* 0x00007d00ff0877ac */ /* 0x000ea20008000a00 */
[----:B------:R-:W3:Y:S01]  /*0310*/  LDCU.64 UR16, c[0x0][0x3f8] ;  /* 0x00007f00ff1077ac */ /* 0x000ee20008000a00 */
[----:B------:R-:W4:Y:S01]  /*0320*/  LDCU UR4, c[0x0][0x360] ;  /* 0x00006c00ff0477ac */ /* 0x000f220008000800 */
[----:B------:R-:W1:Y:S01]  /*0330*/  LDCU UR38, c[0x0][0x3dc] ;  /* 0x00007b80ff2677ac */ /* 0x000e620008000800 */
[----:B0-----:R-:W-:Y:S01]  /*0340*/  IMAD.U32 R29, RZ, RZ, UR13 ;  /* 0x0000000dff1d7e24 */ /* 0x001fe2000f8e00ff */
[----:B------:R-:W0:Y:S01]  /*0350*/  LDCU UR5, c[0x0][0x3dc] ;  /* 0x00007b80ff0577ac */ /* 0x000e220008000800 */
[----:B--2---:R-:W-:-:S03]  /*0360*/  IMAD R5, R17, UR8, RZ ;  /* 0x0000000811057c24 */ /* 0x004fc6000f8e02ff */
[----:B------:R-:W-:Y:S01]  /*0370*/  SHF.R.S32.HI R2, RZ, 0x1f, R29 ;  /* 0x0000001fff027819 */ /* 0x000fe2000001141d */
[----:B------:R-:W2:Y:S01]  /*0380*/  LDCU.64 UR22, c[0x0][0x3f0] ;  /* 0x00007e00ff1677ac */ /* 0x000ea20008000a00 */
[----:B------:R-:W-:Y:S02]  /*0390*/  IMAD R5, R16, UR9, R5 ;  /* 0x0000000910057c24 */ /* 0x000fe4000f8e0205 */
[----:B------:R-:W-:Y:S01]  /*03a0*/  LEA.HI R27, R2, R29, RZ, 0x4 ;  /* 0x0000001d021b7211 */ /* 0x000fe200078f20ff */
[----:B------:R-:W-:Y:S01]  /*03b0*/  IMAD.WIDE.U32 R2, R16, UR8, RZ ;  /* 0x0000000810027c25 */ /* 0x000fe2000f8e00ff */
[----:B------:R-:W0:Y:S02]  /*03c0*/  LDCU.64 UR34, c[0x0][0x3f0] ;  /* 0x00007e00ff2277ac */ /* 0x000e240008000a00 */
[----:B------:R-:W-:Y:S01]  /*03d0*/  SHF.R.S32.HI R27, RZ, 0x4, R27 ;  /* 0x00000004ff1b7819 */ /* 0x000fe2000001141b */
[----:B------:R-:W-:Y:S01]  /*03e0*/  IMAD.IADD R3, R3, 0x1, R5 ;  /* 0x0000000103037824 */ /* 0x000fe200078e0205 */
[----:B-1----:R-:W-:Y:S01]  /*03f0*/  SHF.R.U32.HI R10, RZ, 0x1, R13 ;  /* 0x00000001ff0a7819 */ /* 0x002fe2000001160d */
[----:B---3--:R-:W-:Y:S01]  /*0400*/  IMAD R5, R0, UR16, RZ ;  /* 0x0000001000057c24 */ /* 0x008fe2000f8e02ff */
[----:B------:R-:W1:Y:S01]  /*0410*/  LDCU.64 UR36, c[0x0][0x410] ;  /* 0x00008200ff2477ac */ /* 0x000e620008000a00 */
[----:B------:R-:W-:Y:S01]  /*0420*/  IMAD R15, R27, UR12, RZ ;  /* 0x0000000c1b0f7c24 */ /* 0x000fe2000f8e02ff */
[----:B------:R-:W-:Y:S01]  /*0430*/  LOP3.LUT R13, R13, 0x1, RZ, 0xc0, !PT ;  /* 0x000000010d0d7812 */ /* 0x000fe200078ec0ff */
[C---:B------:R-:W-:Y:S01]  /*0440*/  IMAD R5, R12.reuse, UR17, R5 ;  /* 0x000000110c057c24 */ /* 0x040fe2000f8e0205 */
[----:B------:R-:W3:Y:S01]  /*0450*/  LDCU.64 UR20, c[0x0][0x380] ;  /* 0x00007000ff1477ac */ /* 0x000ee20008000a00 */
[----:B------:R-:W-:Y:S01]  /*0460*/  IMAD.WIDE.U32 R18, R12, UR16, R2 ;  /* 0x000000100c127c25 */ /* 0x000fe2000f8e0002 */
[----:B------:R-:W-:Y:S01]  /*0470*/  ISETP.GE.AND P0, PT, R10, R15, PT ;  /* 0x0000000f0a00720c */ /* 0x000fe20003f06270 */
[----:B------:R-:W0:Y:S03]  /*0480*/  LDCU.64 UR24, c[0x0][0x390] ;  /* 0x00007200ff1877ac */ /* 0x000e260008000a00 */
[----:B------:R-:W-:Y:S01]  /*0490*/  IADD3 R11, PT, PT, R19, R5, RZ ;  /* 0x00000005130b7210 */ /* 0x000fe20007ffe0ff */
[----:B------:R-:W0:Y:S01]  /*04a0*/  LDCU.64 UR26, c[0x0][0x3a0] ;  /* 0x00007400ff1a77ac */ /* 0x000e220008000a00 */
[----:B------:R-:W0:Y:S01]  /*04b0*/  LDCU.64 UR28, c[0x0][0x388] ;  /* 0x00007100ff1c77ac */ /* 0x000e220008000a00 */
[----:B------:R-:W0:Y:S01]  /*04c0*/  LDCU.64 UR30, c[0x0][0x398] ;  /* 0x00007300ff1e77ac */ /* 0x000e220008000a00 */
[----:B------:R-:W0:Y:S01]  /*04d0*/  LDCU.64 UR32, c[0x0][0x3a8] ;  /* 0x00007500ff2077ac */ /* 0x000e220008000a00 */
[----:B------:R-:W0:Y:S01]  /*04e0*/  LDCU.128 UR8, c[0x0][0x400] ;  /* 0x00008000ff0877ac */ /* 0x000e220008000c00 */
[----:B------:R-:W0:Y:S01]  /*04f0*/  LDCU.128 UR12, c[0x0][0x400] ;  /* 0x00008000ff0c77ac */ /* 0x000e220008000c00 */
[----:B----4-:R-:W-:-:S02]  /*0500*/  USHF.R.U32.HI UR4, URZ, 0x1, UR4 ;  /* 0x00000001ff047899 */ /* 0x010fc40008011604 */
[----:B-12---:R-:W-:Y:S10]  /*0510*/  @P0 BRA `(.L_x_3) ;  /* 0x00000008000c0947 */ /* 0x006ff40003800000 */
[----:B------:R-:W1:Y:S01]  /*0520*/  LDC.64 R4, c[0x0][0x3b8] ;  /* 0x0000ee00ff047b82 */ /* 0x000e620000000a00 */
[----:B------:R-:W-:Y:S01]  /*0530*/  IABS R8, R27 ;  /* 0x0000001b00087213 */ /* 0x000fe20000000000 */
[----:B------:R-:W2:Y:S01]  /*0540*/  LDCU.64 UR18, c[0x0][0x410] ;  /* 0x00008200ff1277ac */ /* 0x000ea20008000a00 */
[----:B------:R-:W4:Y:S01]  /*0550*/  LDCU.64 UR16, c[0x0][0x3c8] ;  /* 0x00007900ff1077ac */ /* 0x000f220008000a00 */
[----:B-1----:R1:W5:Y:S01]  /*0560*/  LDG.E.CONSTANT R9, desc[UR6][R4.64] ;  /* 0x0000000604097981 */ /* 0x002362000c1e9900 */
[----:B------:R-:W3:Y:S01]  /*0570*/  I2F.RP R6, R8 ;  /* 0x0000000800067306 */ /* 0x000ee20000209400 */
[----:B------:R-:W-:Y:S01]  /*0580*/  SHF.L.U32 R22, R13, 0x3, RZ ;  /* 0x000000030d167819 */ /* 0x000fe200000006ff */
[----:B------:R-:W-:Y:S02]  /*0590*/  IMAD.MOV.U32 R23, RZ, RZ, RZ ;  /* 0x000000ffff177224 */ /* 0x000fe400078e00ff */
[----:B--2---:R-:W-:-:S04]  /*05a0*/  IMAD.WIDE.U32 R20, R12, UR18, RZ ;  /* 0x000000120c147c25 */ /* 0x004fc8000f8e00ff */
[----:B----4-:R-:W-:Y:S01]  /*05b0*/  IMAD.WIDE.U32 R22, R31, UR16, R22 ;  /* 0x000000101f167c25 */ /* 0x010fe2000f8e0016 */
[----:B-1----:R-:W-:-:S03]  /*05c0*/  MOV R4, R10 ;  /* 0x0000000a00047202 */ /* 0x002fc60000000f00 */
[----:B------:R-:W-:Y:S01]  /*05d0*/  IMAD R5, R0, UR18, RZ ;  /* 0x0000001200057c24 */ /* 0x000fe2000f8e02ff */
[----:B---3--:R-:W1:Y:S03]  /*05e0*/  MUFU.RCP R6, R6 ;  /* 0x0000000600067308 */ /* 0x008e660000001000 */
[----:B------:R-:W-:Y:S02]  /*05f0*/  IMAD R25, R12, UR19, R5 ;  /* 0x000000130c197c24 */ /* 0x000fe4000f8e0205 */
[----:B------:R-:W-:Y:S02]  /*0600*/  IMAD R5, R31, UR17, R23 ;  /* 0x000000111f057c24 */ /* 0x000fe4000f8e0217 */
[----:B-1----:R-:W-:-:S04]  /*0610*/  VIADD R2, R6, 0xffffffe ;  /* 0x0ffffffe06027836 */ /* 0x002fc80000000000 */
[----:B------:R1:W2:Y:S02]  /*0620*/  F2I.FTZ.U32.TRUNC.NTZ R3, R2 ;  /* 0x0000000200037305 */ /* 0x0002a4000021f000 */
[----:B-1----:R-:W-:Y:S02]  /*0630*/  IMAD.MOV.U32 R2, RZ, RZ, RZ ;  /* 0x000000ffff027224 */ /* 0x002fe400078e00ff */
[----:B--2---:R-:W-:-:S04]  /*0640*/  IMAD.MOV R29, RZ, RZ, -R3 ;  /* 0x000000ffff1d7224 */ /* 0x004fc800078e0a03 */
[----:B------:R-:W-:-:S04]  /*0650*/  IMAD R29, R29, R8, RZ ;  /* 0x000000081d1d7224 */ /* 0x000fc800078e02ff */
[----:B------:R-:W-:-:S04]  /*0660*/  IMAD.HI.U32 R6, R3, R29, R2 ;  /* 0x0000001d03067227 */ /* 0x000fc800078e0002 */
[----:B------:R-:W-:Y:S01]  /*0670*/  IMAD.IADD R3, R21, 0x1, R25 ;  /* 0x0000000115037824 */ /* 0x000fe200078e0219 */
[----:B-----5:R1:W2:Y:S06]  /*0680*/  MUFU.RCP R7, R9 ;  /* 0x0000000900077308 */ /* 0x0202ac0000001000 */
.L_x_7:
[----:B------:R-:W-:Y:S01]  /*0690*/  IABS R0, R27 ;  /* 0x0000001b00007213 */ /* 0x000fe20000000000 */
[----:B------:R-:W-:Y:S01]  /*06a0*/  IMAD.U32 R29, RZ, RZ, UR38 ;  /* 0x00000026ff1d7e24 */ /* 0x000fe2000f8e00ff */
[----:B0-2---:R-:W-:-:S03]  /*06b0*/  IABS R25, R4 ;  /* 0x0000000400197213 */ /* 0x005fc60000000000 */
[----:B------:R-:W-:Y:S02]  /*06c0*/  IMAD.MOV R0, RZ, RZ, -R0 ;  /* 0x000000ffff007224 */ /* 0x000fe400078e0a00 */
[----:B------:R-:W-:-:S04]  /*06d0*/  IMAD.HI.U32 R2, R6, R25, RZ ;  /* 0x0000001906027227 */ /* 0x000fc800078e00ff */
[----:B------:R-:W-:Y:S01]  /*06e0*/  IMAD R25, R2, R0, R25 ;  /* 0x0000000002197224 */ /* 0x000fe200078e0219 */
[----:B------:R-:W-:-:S04]  /*06f0*/  IABS R0, R27 ;  /* 0x0000001b00007213 */ /* 0x000fc80000000000 */
[----:B------:R-:W-:-:S13]  /*0700*/  ISETP.GT.U32.AND P1, PT, R8, R25, PT ;  /* 0x000000190800720c */ /* 0x000fda0003f24070 */
[----:B------:R-:W-:Y:S01]  /*0710*/  @!P1 IADD3 R25, PT, PT, R25, -R0, RZ ;  /* 0x8000000019199210 */ /* 0x000fe20007ffe0ff */
[----:B------:R-:W-:Y:S01]  /*0720*/  @!P1 VIADD R2, R2, 0x1 ;  /* 0x0000000102029836 */ /* 0x000fe20000000000 */
[----:B------:R-:W-:Y:S02]  /*0730*/  LOP3.LUT R0, R4, R27, RZ, 0x3c, !PT ;  /* 0x0000001b04007212 */ /* 0x000fe400078e3cff */
[----:B------:R-:W-:Y:S02]  /*0740*/  ISETP.GE.U32.AND P0, PT, R25, R8, PT ;  /* 0x000000081900720c */ /* 0x000fe40003f06070 */
[----:B------:R-:W-:Y:S02]  /*0750*/  ISETP.GE.AND P2, PT, R0, RZ, PT ;  /* 0x000000ff0000720c */ /* 0x000fe40003f46270 */
[----:B------:R-:W-:-:S09]  /*0760*/  ISETP.NE.AND P1, PT, R27, RZ, PT ;  /* 0x000000ff1b00720c */ /* 0x000fd20003f25270 */
[----:B------:R-:W-:-:S05]  /*0770*/  @P0 VIADD R2, R2, 0x1 ;  /* 0x0000000102020836 */ /* 0x000fca0000000000 */
[----:B------:R-:W-:Y:S02]  /*0780*/  @!P2 IADD3 R2, PT, PT, -R2, RZ, RZ ;  /* 0x000000ff0202a210 */ /* 0x000fe40007ffe1ff */
[----:B------:R-:W-:-:S05]  /*0790*/  @!P1 LOP3.LUT R2, RZ, R27, RZ, 0x33, !PT ;  /* 0x0000001bff029212 */ /* 0x000fca00078e33ff */
[----:B------:R-:W-:Y:S02]  /*07a0*/  IMAD.MOV R0, RZ, RZ, -R2 ;  /* 0x000000ffff007224 */ /* 0x000fe400078e0a02 */
[----:B------:R-:W-:Y:S02]  /*07b0*/  IMAD R25, R2, R29, RZ ;  /* 0x0000001d02197224 */ /* 0x000fe400078e02ff */
[----:B------:R-:W-:-:S03]  /*07c0*/  IMAD R0, R27, R0, R4 ;  /* 0x000000001b007224 */ /* 0x000fc600078e0204 */
[----:B------:R-:W-:Y:S02]  /*07d0*/  SHF.R.S32.HI R24, RZ, 0x1f, R25 ;  /* 0x0000001fff187819 */ /* 0x000fe40000011419 */
[----:B------:R-:W-:-:S04]  /*07e0*/  SHF.L.U32 R14, R0, 0x4, RZ ;  /* 0x00000004000e7819 */ /* 0x000fc800000006ff */
[----:B------:R-:W-:-:S04]  /*07f0*/  IADD3 R14, P0, P1, R14, R22, R25 ;  /* 0x000000160e0e7210 */ /* 0x000fc8000791e019 */
[----:B------:R-:W-:Y:S02]  /*0800*/  IADD3.X R25, PT, PT, RZ, R5, R24, P0, P1 ;  /* 0x00000005ff197210 */ /* 0x000fe400007e2418 */
[----:B------:R-:W-:-:S04]  /*0810*/  LEA R24, P0, R14, UR20, 0x1 ;  /* 0x000000140e187c11 */ /* 0x000fc8000f8008ff */
[----:B------:R-:W-:-:S05]  /*0820*/  LEA.HI.X R25, R14, UR21, R25, 0x1, P0 ;  /* 0x000000150e197c11 */ /* 0x000fca00080f0c19 */
[----:B------:R-:W3:Y:S04]  /*0830*/  LDG.E.CONSTANT R30, desc[UR6][R24.64] ;  /* 0x00000006181e7981 */ /* 0x000ee8000c1e9900 */
[----:B------:R-:W4:Y:S04]  /*0840*/  LDG.E.CONSTANT R28, desc[UR6][R24.64+0x4] ;  /* 0x00000406181c7981 */ /* 0x000f28000c1e9900 */
[----:B------:R-:W5:Y:S04]  /*0850*/  LDG.E.CONSTANT R26, desc[UR6][R24.64+0x8] ;  /* 0x00000806181a7981 */ /* 0x000f68000c1e9900 */
[----:B------:R4:W2:Y:S01]  /*0860*/  LDG.E.CONSTANT R32, desc[UR6][R24.64+0xc] ;  /* 0x00000c0618207981 */ /* 0x0008a2000c1e9900 */
[----:B------:R-:W-:Y:S01]  /*0870*/  UMOV UR16, 0xffffffff ;  /* 0xffffffff00107882 */ /* 0x000fe20000000000 */
[----:B---3--:R-:W-:-:S02]  /*0880*/  HFMA2.BF16_V2 R14, -RZ.H0_H0, RZ.H0_H0, |R30| ;  /* 0x200000ffff0e7231 */ /* 0x008fc4000028091e */
[----:B----4-:R-:W-:Y:S02]  /*0890*/  HFMA2.BF16_V2 R25, -RZ.H0_H0, RZ.H0_H0, |R28| ;  /* 0x200000ffff197231 */ /* 0x010fe4000028091c */
[----:B-----5:R-:W-:Y:S02]  /*08a0*/  HFMA2.BF16_V2 R33, -RZ.H0_H0, RZ.H0_H0, |R26| ;  /* 0x200000ffff217231 */ /* 0x020fe4000028091a */
[----:B--2---:R-:W-:-:S03]  /*08b0*/  HFMA2.BF16_V2 R34, -RZ.H0_H0, RZ.H0_H0, |R32| ;  /* 0x200000ffff227231 */ /* 0x004fc60000280920 */
[----:B------:R-:W-:-:S05]  /*08c0*/  VHMNMX.BF16_V2 R14, R14, R25, R33, !PT ;  /* 0x000000190e0e7247 */ /* 0x000fca0007a00021 */
[----:B------:R-:W-:Y:S01]  /*08d0*/  HMNMX2.BF16_V2 R34, R14, R34, !PT ;  /* 0x000000220e227240 */ /* 0x000fe20007a00000 */
[----:B------:R-:W-:Y:S06]  /*08e0*/  BRA.DIV UR16, `(.L_x_4) ;  /* 0x0000001210247947 */ /* 0x000fec000b800000 */
[----:B------:R2:W3:Y:S02]  /*08f0*/  SHFL.BFLY PT, R14, R34, 0x1, 0x1f ;  /* 0x0c201f00220e7f89 */ /* 0x0004e400000e0000 */
.L_x_15:
[----:B---3--:R-:W-:Y:S01]  /*0900*/  HMNMX2.BF16_V2 R24, R14.H1_H1, R34.H1_H1, !PT ;  /* 0x300000220e187240 */ /* 0x008fe20007a00c00 */
[----:B------:R-:W-:Y:S01]  /*0910*/  IMAD.U32 R25, R28, 0x10000, RZ ;  /* 0x000100001c197824 */ /* 0x000fe200078e00ff */
[----:B------:R-:W-:Y:S01]  /*0920*/  PRMT R33, R30, 0x7632, R33 ;  /* 0x000076321e217816 */ /* 0x000fe20000000021 */
[----:B------:R-:W-:Y:S01]  /*0930*/  IMAD.U32 R35, R26, 0x10000, RZ ;  /* 0x000100001a237824 */ /* 0x000fe200078e00ff */
[----:B------:R-:W-:Y:S01]  /*0940*/  SHF.L.U32 R37, R30, 0x10, RZ ;  /* 0x000000101e257819 */ /* 0x000fe200000006ff */
[----:B------:R-:W-:Y:S01]  /*0950*/  BSSY.RECONVERGENT B1, `(.L_x_5) ;  /* 0x000003c000017945 */ /* 0x000fe20003800200 */
[----:B------:R-:W-:Y:S01]  /*0960*/  VHMNMX.BF16_V2 R14, R14.H0_H0, R34.H0_H0, R24.H0_H0, !PT ;  /* 0x200000220e0e7247 */ /* 0x000fe20007a02818 */
[----:B------:R-:W-:Y:S01]  /*0970*/  IMAD.U32 R33, R33, 0x10000, RZ ;  /* 0x0001000021217824 */ /* 0x000fe200078e00ff */
[----:B------:R-:W-:Y:S02]  /*0980*/  PRMT R30, R28, 0x7632, R30 ;  /* 0x000076321c1e7816 */ /* 0x000fe4000000001e */
[----:B------:R-:W-:Y:S01]  /*0990*/  PRMT R28, R26, 0x7632, R28 ;  /* 0x000076321a1c7816 */ /* 0x000fe2000000001c */
[----:B------:R-:W-:Y:S01]  /*09a0*/  IMAD.U32 R14, R14, 0x10000, RZ ;  /* 0x000100000e0e7824 */ /* 0x000fe200078e00ff */
[----:B------:R-:W-:Y:S01]  /*09b0*/  PRMT R26, R32, 0x7632, R26 ;  /* 0x00007632201a7816 */ /* 0x000fe2000000001a */
[----:B------:R-:W-:Y:S01]  /*09c0*/  IMAD.U32 R30, R30, 0x10000, RZ ;  /* 0x000100001e1e7824 */ /* 0x000fe200078e00ff */
[----:B------:R-:W-:Y:S01]  /*09d0*/  SHF.L.U32 R32, R32, 0x10, RZ ;  /* 0x0000001020207819 */ /* 0x000fe200000006ff */
[----:B------:R-:W-:Y:S01]  /*09e0*/  FMUL.FTZ R14, R14, 0.16666667163372039795 ;  /* 0x3e2aaaab0e0e7820 */ /* 0x000fe20000410000 */
[----:B------:R-:W-:-:S03]  /*09f0*/  SHF.L.U32 R28, R28, 0x10, RZ ;  /* 0x000000101c1c7819 */ /* 0x000fc600000006ff */
[----:B------:R-:W-:-:S05]  /*0a00*/  FMUL.FTZ R14, R7, R14 ;  /* 0x0000000e070e7220 */ /* 0x000fca0000410000 */
[----:B------:R-:W-:-:S04]  /*0a10*/  F2FP.SATFINITE.E4M3.F32.PACK_AB_MERGE_C R14, RZ, R14, RZ ;  /* 0x0000000eff0e723e */ /* 0x000fc800048070ff */
[----:B------:R-:W-:-:S04]  /*0a20*/  LOP3.LUT R24, R14, 0xff, RZ, 0xc0, !PT ;  /* 0x000000ff0e187812 */ /* 0x000fc800078ec0ff */
[----:B------:R-:W-:-:S05]  /*0a30*/  F2FP.F16.E4M3.UNPACK_B R24, R24 ;  /* 0x00000018ff18723e */ /* 0x000fca00020006ff */
[----:B------:R-:W-:-:S05]  /*0a40*/  HADD2.F32 R24, -RZ, R24.H0_H0 ;  /* 0x20000018ff187230 */ /* 0x000fca0000004100 */
[----:B------:R-:W-:-:S13]  /*0a50*/  FSETP.NEU.FTZ.AND P0, PT, R24, RZ, PT ;  /* 0x000000ff1800720b */ /* 0x000fda0003f1d000 */
[----:B--2---:R-:W-:Y:S01]  /*0a60*/  @P0 FMUL.FTZ R34, R9, R24 ;  /* 0x0000001809220220 */ /* 0x004fe20000410000 */
[----:B------:R-:W-:-:S06]  /*0a70*/  IMAD.MOV.U32 R24, RZ, RZ, RZ ;  /* 0x000000ffff187224 */ /* 0x000fcc00078e00ff */
[----:B------:R2:W3:Y:S02]  /*0a80*/  @P0 MUFU.RCP R24, R34 ;  /* 0x0000002200180308 */ /* 0x0004e40000001000 */
[----:B--2---:R-:W-:Y:S02]  /*0a90*/  IMAD.U32 R34, R26, 0x10000, RZ ;  /* 0x000100001a227824 */ /* 0x004fe400078e00ff */
[-C--:B---3--:R-:W-:Y:S01]  /*0aa0*/  FMUL.FTZ R26, R37, R24.reuse ;  /* 0x00000018251a7220 */ /* 0x088fe20000410000 */
[-C--:B------:R-:W-:Y:S01]  /*0ab0*/  FMUL.FTZ R32, R32, R24.reuse ;  /* 0x0000001820207220 */ /* 0x080fe20000410000 */
[-C--:B------:R-:W-:Y:S01]  /*0ac0*/  FMUL.FTZ R37, R34, R24.reuse ;  /* 0x0000001822257220 */ /* 0x080fe20000410000 */
[-C--:B------:R-:W-:Y:S01]  /*0ad0*/  FMUL.FTZ R35, R35, R24.reuse ;  /* 0x0000001823237220 */ /* 0x080fe20000410000 */
[-C--:B------:R-:W-:Y:S01]  /*0ae0*/  FMUL.FTZ R28, R28, R24.reuse ;  /* 0x000000181c1c7220 */ /* 0x080fe20000410000 */
[-C--:B------:R-:W-:Y:S01]  /*0af0*/  FMUL.FTZ R25, R25, R24.reuse ;  /* 0x0000001819197220 */ /* 0x080fe20000410000 */
[----:B------:R-:W-:Y:S01]  /*0b00*/  FMUL.FTZ R30, R30, R24 ;  /* 0x000000181e1e7220 */ /* 0x000fe20000410000 */
[----:B------:R-:W-:Y:S01]  /*0b10*/  F2FP.SATFINITE.E2M1.F32.PACK_AB_MERGE_C R32, R37, R32, RZ ;  /* 0x000000202520723e */ /* 0x000fe200042070ff */
[----:B------:R-:W-:Y:S01]  /*0b20*/  FMUL.FTZ R33, R33, R24 ;  /* 0x0000001821217220 */ /* 0x000fe20000410000 */
[----:B------:R-:W-:-:S02]  /*0b30*/  IMAD.MOV.U32 R24, RZ, RZ, R18 ;  /* 0x000000ffff187224 */ /* 0x000fc400078e0012 */
[----:B------:R-:W-:Y:S02]  /*0b40*/  F2FP.SATFINITE.E2M1.F32.PACK_AB_MERGE_C R35, R28, R35, R32 ;  /* 0x000000231c23723e */ /* 0x000fe40004207020 */
[----:B------:R-:W-:Y:S02]  /*0b50*/  SHF.R.S32.HI R28, RZ, 0x1f, R2 ;  /* 0x0000001fff1c7819 */ /* 0x000fe40000011402 */
[----:B------:R-:W-:Y:S01]  /*0b60*/  F2FP.SATFINITE.E2M1.F32.PACK_AB_MERGE_C R30, R30, R25, R35 ;  /* 0x000000191e1e723e */ /* 0x000fe20004207023 */
[----:B------:R-:W-:Y:S01]  /*0b70*/  IMAD R35, R0, 0x2, R13 ;  /* 0x0000000200237824 */ /* 0x000fe200078e020d */
[----:B------:R-:W-:Y:S01]  /*0b80*/  MOV R25, R11 ;  /* 0x0000000b00197202 */ /* 0x000fe20000000f00 */
[----:B------:R-:W-:Y:S01]  /*0b90*/  IMAD R37, R28, UR22, RZ ;  /* 0x000000161c257c24 */ /* 0x000fe2000f8e02ff */
[----:B------:R-:W-:Y:S01]  /*0ba0*/  F2FP.SATFINITE.E2M1.F32.PACK_AB_MERGE_C R26, R33, R26, R30 ;  /* 0x0000001a211a723e */ /* 0x000fe2000420701e */
[----:B------:R-:W-:Y:S02]  /*0bb0*/  IMAD.SHL.U32 R35, R35, 0x4, RZ ;  /* 0x0000000423237824 */ /* 0x000fe400078e00ff */
[----:B------:R-:W-:-:S04]  /*0bc0*/  IMAD.WIDE.U32 R24, R2, UR22, R24 ;  /* 0x0000001602187c25 */ /* 0x000fc8000f8e0018 */
[----:B------:R-:W-:Y:S01]  /*0bd0*/  IMAD R37, R2, UR23, R37 ;  /* 0x0000001702257c24 */ /* 0x000fe2000f8e0225 */
[----:B0-----:R-:W-:-:S04]  /*0be0*/  IADD3 R24, P0, P1, R24, UR24, R35 ;  /* 0x0000001818187c10 */ /* 0x001fc8000f91e023 */
[----:B------:R-:W-:-:S04]  /*0bf0*/  IADD3 R25, PT, PT, R25, R37, RZ ;  /* 0x0000002519197210 */ /* 0x000fc80007ffe0ff */
[----:B------:R-:W-:Y:S02]  /*0c00*/  IADD3.X R25, PT, PT, R25, UR25, RZ, P0, P1 ;  /* 0x0000001919197c10 */ /* 0x000fe400087e24ff */
[----:B------:R-:W-:-:S03]  /*0c10*/  ISETP.NE.AND P0, PT, R13, RZ, PT ;  /* 0x000000ff0d00720c */ /* 0x000fc60003f05270 */
[----:B------:R0:W-:Y:S10]  /*0c20*/  STG.E desc[UR6][R24.64], R26 ;  /* 0x0000001a18007986 */ /* 0x0001f4000c101906 */
[----:B------:R-:W-:Y:S05]  /*0c30*/  @P0 BRA `(.L_x_6) ;  /* 0x0000000000340947 */ /* 0x000fea0003800000 */
[----:B0-----:R-:W-:Y:S02]  /*0c40*/  IMAD.MOV.U32 R24, RZ, RZ, R20 ;  /* 0x000000ffff187224 */ /* 0x001fe400078e0014 */
[----:B------:R-:W-:Y:S02]  /*0c50*/  IMAD.MOV.U32 R25, RZ, RZ, R3 ;  /* 0x000000ffff197224 */ /* 0x000fe400078e0003 */
[----:B------:R-:W-:Y:S02]  /*0c60*/  IMAD R33, R28, UR10, RZ ;  /* 0x0000000a1c217c24 */ /* 0x000fe4000f8e02ff */
[----:B------:R-:W-:-:S04]  /*0c70*/  IMAD.WIDE.U32 R24, R2, UR10, R24 ;  /* 0x0000000a02187c25 */ /* 0x000fc8000f8e0018 */
[----:B------:R-:W-:Y:S01]  /*0c80*/  IMAD R33, R2, UR11, R33 ;  /* 0x0000000b02217c24 */ /* 0x000fe2000f8e0221 */
[----:B------:R-:W-:-:S04]  /*0c90*/  IADD3 R24, P0, PT, R0, R24, RZ ;  /* 0x0000001800187210 */ /* 0x000fc80007f1e0ff */
[----:B------:R-:W-:Y:S01]  /*0ca0*/  IADD3.X R25, PT, PT, R25, R33, RZ, P0, !PT ;  /* 0x0000002119197210 */ /* 0x000fe200007fe4ff */
[----:B------:R-:W-:Y:S02]  /*0cb0*/  IMAD R33, R17, UR8, RZ ;  /* 0x0000000811217c24 */ /* 0x000fe4000f8e02ff */
[----:B------:R-:W-:-:S04]  /*0cc0*/  IMAD.WIDE.U32 R24, R16, UR8, R24 ;  /* 0x0000000810187c25 */ /* 0x000fc8000f8e0018 */
[----:B------:R-:W-:Y:S01]  /*0cd0*/  IMAD R33, R16, UR9, R33 ;  /* 0x0000000910217c24 */ /* 0x000fe2000f8e0221 */
[----:B------:R-:W-:-:S04]  /*0ce0*/  IADD3 R24, P0, PT, R24, UR26, RZ ;  /* 0x0000001a18187c10 */ /* 0x000fc8000ff1e0ff */
[----:B------:R-:W-:-:S05]  /*0cf0*/  IADD3.X R25, PT, PT, R25, UR27, R33, P0, !PT ;  /* 0x0000001b19197c10 */ /* 0x000fca00087fe421 */
[----:B------:R2:W-:Y:S04]  /*0d00*/  STG.E.U8 desc[UR6][R24.64], R14 ;  /* 0x0000000e18007986 */ /* 0x0005e8000c101106 */
.L_x_6:
[----:B------:R-:W-:Y:S05]  /*0d10*/  BSYNC.RECONVERGENT B1 ;  /* 0x0000000000017941 */ /* 0x000fea0003800200 */
.L_x_5:
[----:B------:R-:W-:-:S05]  /*0d20*/  VIADD R4, R4, UR4 ;  /* 0x0000000404047c36 */ /* 0x000fca0008000000 */
[----:B------:R-:W-:-:S13]  /*0d30*/  ISETP.GE.AND P0, PT, R4, R15, PT ;  /* 0x0000000f0400720c */ /* 0x000fda0003f06270 */
[----:B------:R-:W-:Y:S05]  /*0d40*/  @!P0 BRA `(.L_x_7) ;  /* 0xfffffff800508947 */ /* 0x000fea000383ffff */
.L_x_3:
[----:B0--3--:R-:W-:Y:S05]  /*0d50*/  BSYNC B0 ;  /* 0x0000000000007941 */ /* 0x009fea0003800000 */
.L_x_2:
[----:B------:R-:W-:-:S13]  /*0d60*/  ISETP.GE.AND P0, PT, R10, R15, PT ;  /* 0x0000000f0a00720c */ /* 0x000fda0003f06270 */
[----:B------:R-:W-:Y:S05]  /*0d70*/  @P0 EXIT ;  /* 0x000000000000094d */ /* 0x000fea0003800000 */
[----:B-1----:R-:W0:Y:S01]  /*0d80*/  LDC.64 R8, c[0x0][0x3c0] ;  /* 0x0000f000ff087b82 */ /* 0x002e220000000a00 */
[----:B------:R-:W-:Y:S01]  /*0d90*/  IABS R2, R27 ;  /* 0x0000001b00027213 */ /* 0x000fe20000000000 */
[----:B------:R-:W1:Y:S01]  /*0da0*/  LDCU.64 UR16, c[0x0][0x3d0] ;  /* 0x00007a00ff1077ac */ /* 0x000e620008000a00 */
[----:B0-----:R0:W3:Y:S02]  /*0db0*/  LDG.E.CONSTANT R3, desc[UR6][R8.64] ;  /* 0x0000000608037981 */ /* 0x0010e4000c1e9900 */
[----:B--2---:R-:W2:Y:S01]  /*0dc0*/  I2F.RP R14, R2 ;  /* 0x00000002000e7306 */ /* 0x004ea20000209400 */
[----:B------:R-:W-:Y:S01]  /*0dd0*/  SHF.R.S32.HI R6, RZ, 0x1f, R29 ;  /* 0x0000001fff067819 */ /* 0x000fe2000001141d */
[----:B------:R-:W-:Y:S01]  /*0de0*/  IMAD.SHL.U32 R4, R13, 0x8, RZ ;  /* 0x000000080d047824 */ /* 0x000fe200078e00ff */
[----:B------:R-:W-:Y:S01]  /*0df0*/  BSSY B0, `(.L_x_8) ;  /* 0x00000b7000007945 */ /* 0x000fe20003800000 */
[----:B------:R-:W-:Y:S02]  /*0e00*/  IMAD.MOV.U32 R5, RZ, RZ, RZ ;  /* 0x000000ffff057224 */ /* 0x000fe400078e00ff */
[----:B-1----:R-:W-:Y:S01]  /*0e10*/  IMAD.WIDE.U32 R4, R31, UR16, R4 ;  /* 0x000000101f047c25 */ /* 0x002fe2000f8e0004 */
[----:B0-----:R-:W-:-:S03]  /*0e20*/  LEA.HI R9, R6, R29, RZ, 0x6 ;  /* 0x0000001d06097211 */ /* 0x001fc600078f30ff */
[----:B------:R-:W-:Y:S02]  /*0e30*/  HFMA2 R6, -RZ, RZ, 0, 0 ;  /* 0x00000000ff067431 */ /* 0x000fe400000001ff */
[----:B------:R-:W-:Y:S01]  /*0e40*/  IMAD R31, R31, UR17, R5 ;  /* 0x000000111f1f7c24 */ /* 0x000fe2000f8e0205 */
[----:B------:R-:W-:Y:S01]  /*0e50*/  SHF.R.S32.HI R9, RZ, 0x6, R9 ;  /* 0x00000006ff097819 */ /* 0x000fe20000011409 */
[----:B--2---:R-:W0:Y:S02]  /*0e60*/  MUFU.RCP R14, R14 ;  /* 0x0000000e000e7308 */ /* 0x004e240000001000 */
[----:B0-----:R-:W-:-:S06]  /*0e70*/  VIADD R7, R14, 0xffffffe ;  /* 0x0ffffffe0e077836 */ /* 0x001fcc0000000000 */
[----:B------:R-:W0:Y:S02]  /*0e80*/  F2I.FTZ.U32.TRUNC.NTZ R7, R7 ;  /* 0x0000000700077305 */ /* 0x000e24000021f000 */
[----:B0-----:R-:W-:-:S05]  /*0e90*/  IADD3 R21, PT, PT, RZ, -R7, RZ ;  /* 0x80000007ff157210 */ /* 0x001fca0007ffe0ff */
[----:B------:R-:W-:-:S04]  /*0ea0*/  IMAD R21, R21, R2, RZ ;  /* 0x0000000215157224 */ /* 0x000fc800078e02ff */
[----:B------:R-:W-:Y:S01]  /*0eb0*/  IMAD.HI.U32 R6, R7, R21, R6 ;  /* 0x0000001507067227 */ /* 0x000fe200078e0006 */
[C---:B------:R-:W-:Y:S02]  /*0ec0*/  LOP3.LUT R7, R12.reuse, 0x3, RZ, 0xc0, !PT ;  /* 0x000000030c077812 */ /* 0x040fe400078ec0ff */
[----:B------:R-:W-:Y:S01]  /*0ed0*/  LOP3.LUT R12, R12, 0xfffffffc, RZ, 0xc0, !PT ;  /* 0xfffffffc0c0c7812 */ /* 0x000fe200078ec0ff */
[----:B---3--:R0:W1:Y:S06]  /*0ee0*/  MUFU.RCP R0, R3 ;  /* 0x0000000300007308 */ /* 0x00806c0000001000 */
.L_x_12:
[-C--:B------:R-:W-:Y:S02]  /*0ef0*/  IABS R8, R27.reuse ;  /* 0x0000001b00087213 */ /* 0x080fe40000000000 */
[----:B------:R-:W-:Y:S02]  /*0f00*/  IABS R23, R10 ;  /* 0x0000000a00177213 */ /* 0x000fe40000000000 */
[-C--:B--2---:R-:W-:Y:S01]  /*0f10*/  LOP3.LUT R14, R10, R27.reuse, RZ, 0x3c, !PT ;  /* 0x0000001b0a0e7212 */ /* 0x084fe200078e3cff */
[----:B------:R-:W-:Y:S01]  /*0f20*/  IMAD.MOV R26, RZ, RZ, -R8 ;  /* 0x000000ffff1a7224 */ /* 0x000fe200078e0a08 */
[----:B------:R-:W-:Y:S01]  /*0f30*/  LOP3.LUT R22, RZ, R27, RZ, 0x33, !PT ;  /* 0x0000001bff167212 */ /* 0x000fe200078e33ff */
[----:B-1----:R-:W-:Y:S01]  /*0f40*/  IMAD.HI.U32 R21, R6, R23, RZ ;  /* 0x0000001706157227 */ /* 0x002fe200078e00ff */
[----:B------:R-:W-:-:S03]  /*0f50*/  ISETP.GE.AND P2, PT, R14, RZ, PT ;  /* 0x000000ff0e00720c */ /* 0x000fc60003f46270 */
[----:B------:R-:W-:-:S05]  /*0f60*/  IMAD R23, R21, R26, R23 ;  /* 0x0000001a15177224 */ /* 0x000fca00078e0217 */
[----:B------:R-:W-:-:S13]  /*0f70*/  ISETP.GT.U32.AND P1, PT, R2, R23, PT ;  /* 0x000000170200720c */ /* 0x000fda0003f24070 */
[----:B------:R-:W-:Y:S01]  /*0f80*/  @!P1 IMAD.IADD R23, R23, 0x1, -R8 ;  /* 0x0000000117179824 */ /* 0x000fe200078e0a08 */
[----:B------:R-:W-:-:S04]  /*0f90*/  @!P1 IADD3 R21, PT, PT, R21, 0x1, RZ ;  /* 0x0000000115159810 */ /* 0x000fc80007ffe0ff */
[----:B------:R-:W-:-:S13]  /*0fa0*/  ISETP.GE.U32.AND P0, PT, R23, R2, PT ;  /* 0x000000021700720c */ /* 0x000fda0003f06070 */
[----:B------:R-:W-:Y:S01]  /*0fb0*/  @P0 VIADD R21, R21, 0x1 ;  /* 0x0000000115150836 */ /* 0x000fe20000000000 */
[----:B------:R-:W-:-:S03]  /*0fc0*/  ISETP.NE.AND P0, PT, R27, RZ, PT ;  /* 0x000000ff1b00720c */ /* 0x000fc60003f05270 */
[----:B------:R-:W-:-:S05]  /*0fd0*/  @!P2 IMAD.MOV R21, RZ, RZ, -R21 ;  /* 0x000000ffff15a224 */ /* 0x000fca00078e0a15 */
[----:B------:R-:W-:-:S04]  /*0fe0*/  SEL R23, R22, R21, !P0 ;  /* 0x0000001516177207 */ /* 0x000fc80004000000 */
[C---:B------:R-:W-:Y:S01]  /*0ff0*/  IADD3 R28, PT, PT, -R23.reuse, RZ, RZ ;  /* 0x000000ff171c7210 */ /* 0x040fe20007ffe1ff */
[----:B------:R-:W-:-:S04]  /*1000*/  IMAD R21, R23, UR5, RZ ;  /* 0x0000000517157c24 */ /* 0x000fc8000f8e02ff */
[----:B------:R-:W-:Y:S01]  /*1010*/  IMAD R28, R27, R28, R10 ;  /* 0x0000001c1b1c7224 */ /* 0x000fe200078e020a */
[----:B------:R-:W-:-:S03]  /*1020*/  SHF.R.S32.HI R20, RZ, 0x1f, R21 ;  /* 0x0000001fff147819 */ /* 0x000fc60000011415 */
[----:B------:R-:W-:-:S05]  /*1030*/  IMAD.SHL.U32 R14, R28, 0x10, RZ ;  /* 0x000000101c0e7824 */ /* 0x000fca00078e00ff */
[----:B------:R-:W-:-:S04]  /*1040*/  IADD3 R14, P1, P2, R14, R4, R21 ;  /* 0x000000040e0e7210 */ /* 0x000fc80007a3e015 */
[----:B------:R-:W-:Y:S02]  /*1050*/  IADD3.X R21, PT, PT, RZ, R31, R20, P1, P2 ;  /* 0x0000001fff157210 */ /* 0x000fe40000fe4414 */
[----:B------:R-:W-:-:S04]  /*1060*/  LEA R20, P1, R14, UR28, 0x1 ;  /* 0x0000001c0e147c11 */ /* 0x000fc8000f8208ff */
[----:B------:R-:W-:-:S05]  /*1070*/  LEA.HI.X R21, R14, UR29, R21, 0x1, P1 ;  /* 0x0000001d0e157c11 */ /* 0x000fca00088f0c15 */
[----:B------:R-:W2:Y:S04]  /*1080*/  LDG.E.CONSTANT R30, desc[UR6][R20.64] ;  /* 0x00000006141e7981 */ /* 0x000ea8000c1e9900 */
[----:B------:R-:W3:Y:S04]  /*1090*/  LDG.E.CONSTANT R29, desc[UR6][R20.64+0x4] ;  /* 0x00000406141d7981 */ /* 0x000ee8000c1e9900 */
[----:B------:R-:W4:Y:S04]  /*10a0*/  LDG.E.CONSTANT R32, desc[UR6][R20.64+0x8] ;  /* 0x0000080614207981 */ /* 0x000f28000c1e9900 */
[----:B------:R3:W5:Y:S01]  /*10b0*/  LDG.E.CONSTANT R34, desc[UR6][R20.64+0xc] ;  /* 0x00000c0614227981 */ /* 0x000762000c1e9900 */
[----:B------:R-:W-:Y:S01]  /*10c0*/  UMOV UR16, 0xffffffff ;  /* 0xffffffff00107882 */ /* 0x000fe20000000000 */
[----:B--2---:R-:W-:-:S02]  /*10d0*/  HFMA2.BF16_V2 R14, -RZ.H0_H0, RZ.H0_H0, |R30| ;  /* 0x200000ffff0e7231 */ /* 0x004fc4000028091e */
[----:B---3--:R-:W-:Y:S02]  /*10e0*/  HFMA2.BF16_V2 R21, -RZ.H0_H0, RZ.H0_H0, |R29| ;  /* 0x200000ffff157231 */ /* 0x008fe4000028091d */
[----:B----4-:R-:W-:-:S05]  /*10f0*/  HFMA2.BF16_V2 R24, -RZ.H0_H0, RZ.H0_H0, |R32| ;  /* 0x200000ffff187231 */ /* 0x010fca0000280920 */
[----:B------:R-:W-:Y:S01]  /*1100*/  VHMNMX.BF16_V2 R14, R14, R21, R24, !PT ;  /* 0x000000150e0e7247 */ /* 0x000fe20007a00018 */
[----:B-----5:R-:W-:-:S05]  /*1110*/  HFMA2.BF16_V2 R21, -RZ.H0_H0, RZ.H0_H0, |R34| ;  /* 0x200000ffff157231 */ /* 0x020fca0000280922 */
[----:B------:R-:W-:Y:S01]  /*1120*/  HMNMX2.BF16_V2 R21, R14, R21, !PT ;  /* 0x000000150e157240 */ /* 0x000fe20007a00000 */
[----:B------:R-:W-:Y:S06]  /*1130*/  BRA.DIV UR16, `(.L_x_9) ;  /* 0x0000000a10387947 */ /* 0x000fec000b800000 */
[----:B------:R2:W3:Y:S02]  /*1140*/  SHFL.BFLY PT, R14, R21, 0x1, 0x1f ;  /* 0x0c201f00150e7f89 */ /* 0x0004e400000e0000 */
.L_x_18:
[----:B---3--:R-:W-:Y:S01]  /*1150*/  HMNMX2.BF16_V2 R20, R14.H1_H1, R21.H1_H1, !PT ;  /* 0x300000150e147240 */ /* 0x008fe20007a00c00 */
[----:B------:R-:W-:Y:S01]  /*1160*/  IMAD.U32 R25, R34, 0x10000, RZ ;  /* 0x0001000022197824 */ /* 0x000fe200078e00ff */
[----:B------:R-:W-:Y:S03]  /*1170*/  BSSY.RECONVERGENT B1, `(.L_x_10) ;  /* 0x000007b000017945 */ /* 0x000fe60003800200 */
[----:B------:R-:W-:-:S05]  /*1180*/  VHMNMX.BF16_V2 R14, R14.H0_H0, R21.H0_H0, R20.H0_H0, !PT ;  /* 0x200000150e0e7247 */ /* 0x000fca0007a02814 */
[----:B------:R-:W-:-:S04]  /*1190*/  IMAD.U32 R14, R14, 0x10000, RZ ;  /* 0x000100000e0e7824 */ /* 0x000fc800078e00ff */
[----:B--2---:R-:W-:-:S04]  /*11a0*/  FMUL.FTZ R21, R14, 0.16666667163372039795 ;  /* 0x3e2aaaab0e157820 */ /* 0x004fc80000410000 */
[----:B-1----:R-:W-:-:S05]  /*11b0*/  FMUL.FTZ R14, R0, R21 ;  /* 0x00000015000e7220 */ /* 0x002fca0000410000 */
[----:B------:R-:W-:-:S04]  /*11c0*/  F2FP.SATFINITE.E4M3.F32.PACK_AB_MERGE_C R14, RZ, R14, RZ ;  /* 0x0000000eff0e723e */ /* 0x000fc800048070ff */
[----:B------:R-:W-:-:S04]  /*11d0*/  LOP3.LUT R20, R14, 0xff, RZ, 0xc0, !PT ;  /* 0x000000ff0e147812 */ /* 0x000fc800078ec0ff */
[----:B------:R-:W-:-:S05]  /*11e0*/  F2FP.F16.E4M3.UNPACK_B R20, R20 ;  /* 0x00000014ff14723e */ /* 0x000fca00020006ff */
[----:B------:R-:W-:Y:S01]  /*11f0*/  HADD2.F32 R24, -RZ, R20.H0_H0 ;  /* 0x20000014ff187230 */ /* 0x000fe20000004100 */
[----:B------:R-:W-:-:S04]  /*1200*/  MOV R20, RZ ;  /* 0x000000ff00147202 */ /* 0x000fc80000000f00 */
[----:B------:R-:W-:-:S13]  /*1210*/  FSETP.NEU.FTZ.AND P1, PT, R24, RZ, PT ;  /* 0x000000ff1800720b */ /* 0x000fda0003f3d000 */
[----:B------:R-:W-:Y:S01]  /*1220*/  @P1 FMUL.FTZ R21, R3, R24 ;  /* 0x0000001803151220 */ /* 0x000fe20000410000 */
[----:B------:R-:W-:-:S03]  /*1230*/  PRMT R24, R34, 0x7632, R24 ;  /* 0x0000763222187816 */ /* 0x000fc60000000018 */
[----:B------:R-:W1:Y:S02]  /*1240*/  @P1 MUFU.RCP R20, R21 ;  /* 0x0000001500141308 */ /* 0x000e640000001000 */
[----:B------:R-:W-:Y:S01]  /*1250*/  IMAD.U32 R33, R24, 0x10000, RZ ;  /* 0x0001000018217824 */ /* 0x000fe200078e00ff */
[C---:B------:R-:W-:Y:S01]  /*1260*/  PRMT R24, R32.reuse, 0x7632, R24 ;  /* 0x0000763220187816 */ /* 0x040fe20000000018 */
[-C--:B-1----:R-:W-:Y:S02]  /*1270*/  FMUL.FTZ R34, R25, R20.reuse ;  /* 0x0000001419227220 */ /* 0x082fe40000410000 */
[----:B------:R-:W-:Y:S01]  /*1280*/  FMUL.FTZ R35, R33, R20 ;  /* 0x0000001421237220 */ /* 0x000fe20000410000 */
[----:B------:R-:W-:Y:S01]  /*1290*/  SHF.L.U32 R25, R32, 0x10, RZ ;  /* 0x0000001020197819 */ /* 0x000fe200000006ff */
[----:B------:R-:W-:-:S03]  /*12a0*/  IMAD.U32 R33, R24, 0x10000, RZ ;  /* 0x0001000018217824 */ /* 0x000fc600078e00ff */
[----:B------:R-:W-:Y:S01]  /*12b0*/  F2FP.SATFINITE.E2M1.F32.PACK_AB_MERGE_C R34, R35, R34, RZ ;  /* 0x000000222322723e */ /* 0x000fe200042070ff */
[-C--:B------:R-:W-:Y:S01]  /*12c0*/  FMUL.FTZ R25, R25, R20.reuse ;  /* 0x0000001419197220 */ /* 0x080fe20000410000 */
[----:B------:R-:W-:Y:S01]  /*12d0*/  FMUL.FTZ R24, R33, R20 ;  /* 0x0000001421187220 */ /* 0x000fe20000410000 */
[----:B------:R-:W-:-:S04]  /*12e0*/  IMAD.U32 R33, R29, 0x10000, RZ ;  /* 0x000100001d217824 */ /* 0x000fc800078e00ff */
[----:B------:R-:W-:Y:S01]  /*12f0*/  F2FP.SATFINITE.E2M1.F32.PACK_AB_MERGE_C R21, R24, R25, R34 ;  /* 0x000000191815723e */ /* 0x000fe20004207022 */
[-C--:B------:R-:W-:Y:S01]  /*1300*/  FMUL.FTZ R32, R33, R20.reuse ;  /* 0x0000001421207220 */ /* 0x080fe20000410000 */
[----:B------:R-:W-:Y:S01]  /*1310*/  PRMT R25, R29, 0x7632, R25 ;  /* 0x000076321d197816 */ /* 0x000fe20000000019 */
[----:B------:R-:W-:Y:S01]  /*1320*/  IMAD R33, R28, 0x2, R13 ;  /* 0x000000021c217824 */ /* 0x000fe200078e020d */
[C---:B------:R-:W-:Y:S02]  /*1330*/  PRMT R24, R30.reuse, 0x7632, R24 ;  /* 0x000076321e187816 */ /* 0x040fe40000000018 */
[----:B------:R-:W-:Y:S01]  /*1340*/  SHF.L.U32 R35, R25, 0x10, RZ ;  /* 0x0000001019237819 */ /* 0x000fe200000006ff */
[----:B------:R-:W-:Y:S01]  /*1350*/  IMAD.U32 R25, R30, 0x10000, RZ ;  /* 0x000100001e197824 */ /* 0x000fe200078e00ff */
[----:B------:R-:W-:Y:S01]  /*1360*/  SHF.L.U32 R33, R33, 0x2, RZ ;  /* 0x0000000221217819 */ /* 0x000fe200000006ff */
[----:B------:R-:W-:Y:S01]  /*1370*/  IMAD.U32 R29, R24, 0x10000, RZ ;  /* 0x00010000181d7824 */ /* 0x000fe200078e00ff */
[----:B------:R-:W-:Y:S01]  /*1380*/  SHF.R.S32.HI R24, RZ, 0x1f, R23 ;  /* 0x0000001fff187819 */ /* 0x000fe20000011417 */
[-C--:B------:R-:W-:Y:S01]  /*1390*/  FMUL.FTZ R35, R35, R20.reuse ;  /* 0x0000001423237220 */ /* 0x080fe20000410000 */
[-C--:B------:R-:W-:Y:S01]  /*13a0*/  FMUL.FTZ R25, R25, R20.reuse ;  /* 0x0000001419197220 */ /* 0x080fe20000410000 */
[----:B------:R-:W-:Y:S01]  /*13b0*/  FMUL.FTZ R30, R29, R20 ;  /* 0x000000141d1e7220 */ /* 0x000fe20000410000 */
[----:B------:R-:W-:-:S02]  /*13c0*/  MOV R20, R18 ;  /* 0x0000001200147202 */ /* 0x000fc40000000f00 */
[----:B------:R-:W-:Y:S01]  /*13d0*/  F2FP.SATFINITE.E2M1.F32.PACK_AB_MERGE_C R29, R35, R32, R21 ;  /* 0x00000020231d723e */ /* 0x000fe20004207015 */
[----:B------:R-:W-:Y:S02]  /*13e0*/  IMAD.MOV.U32 R21, RZ, RZ, R11 ;  /* 0x000000ffff157224 */ /* 0x000fe400078e000b */
[----:B------:R-:W-:Y:S01]  /*13f0*/  IMAD R32, R24, UR34, RZ ;  /* 0x0000002218207c24 */ /* 0x000fe2000f8e02ff */
[----:B------:R-:W-:Y:S01]  /*1400*/  F2FP.SATFINITE.E2M1.F32.PACK_AB_MERGE_C R25, R30, R25, R29 ;  /* 0x000000191e19723e */ /* 0x000fe2000420701d */
[----:B------:R-:W-:-:S04]  /*1410*/  IMAD.WIDE.U32 R20, R23, UR34, R20 ;  /* 0x0000002217147c25 */ /* 0x000fc8000f8e0014 */
[----:B------:R-:W-:Y:S01]  /*1420*/  IMAD R35, R23, UR35, R32 ;  /* 0x0000002317237c24 */ /* 0x000fe2000f8e0220 */
[----:B------:R-:W-:-:S03]  /*1430*/  IADD3 R20, P1, P2, R20, UR30, R33 ;  /* 0x0000001e14147c10 */ /* 0x000fc6000fa3e021 */
[----:B------:R-:W-:-:S05]  /*1440*/  IMAD.IADD R21, R21, 0x1, R35 ;  /* 0x0000000115157824 */ /* 0x000fca00078e0223 */
[----:B------:R-:W-:Y:S02]  /*1450*/  IADD3.X R21, PT, PT, R21, UR31, RZ, P1, P2 ;  /* 0x0000001f15157c10 */ /* 0x000fe40008fe44ff */
[----:B------:R-:W-:-:S03]  /*1460*/  ISETP.NE.AND P1, PT, R13, RZ, PT ;  /* 0x000000ff0d00720c */ /* 0x000fc60003f25270 */
[----:B------:R1:W-:Y:S10]  /*1470*/  STG.E desc[UR6][R20.64], R25 ;  /* 0x0000001914007986 */ /* 0x0003f4000c101906 */
[----:B------:R-:W-:Y:S05]  /*1480*/  @P1 BRA `(.L_x_11) ;  /* 0x0000000400241947 */ /* 0x000fea0003800000 */
[-C--:B------:R-:W-:Y:S01]  /*1490*/  IABS R2, R9.reuse ;  /* 0x0000000900027213 */ /* 0x080fe20000000000 */
[----:B------:R-:W-:Y:S01]  /*14a0*/  IMAD R24, R24, UR14, RZ ;  /* 0x0000000e18187c24 */ /* 0x000fe2000f8e02ff */
[----:B------:R-:W-:Y:S02]  /*14b0*/  IABS R30, R28 ;  /* 0x0000001c001e7213 */ /* 0x000fe40000000000 */
[----:B------:R-:W2:Y:S01]  /*14c0*/  I2F.RP R6, R2 ;  /* 0x0000000200067306 */ /* 0x000ea20000209400 */
[----:B------:R-:W-:-:S07]  /*14d0*/  IABS R29, R9 ;  /* 0x00000009001d7213 */ /* 0x000fce0000000000 */
[----:B--2---:R-:W1:Y:S02]  /*14e0*/  MUFU.RCP R6, R6 ;  /* 0x0000000600067308 */ /* 0x004e640000001000 */
[----:B-1----:R-:W-:-:S06]  /*14f0*/  VIADD R20, R6, 0xffffffe ;  /* 0x0ffffffe06147836 */ /* 0x002fcc0000000000 */
[----:B------:R-:W1:Y:S08]  /*1500*/  I2F.RP R6, R8 ;  /* 0x0000000800067306 */ /* 0x000e700000209400 */
[----:B------:R2:W3:Y:S08]  /*1510*/  F2I.FTZ.U32.TRUNC.NTZ R21, R20 ;  /* 0x0000001400157305 */ /* 0x0004f0000021f000 */
[----:B-1----:R-:W1:Y:S01]  /*1520*/  MUFU.RCP R6, R6 ;  /* 0x0000000600067308 */ /* 0x002e620000001000 */
[----:B--2---:R-:W-:Y:S01]  /*1530*/  IMAD.MOV.U32 R20, RZ, RZ, RZ ;  /* 0x000000ffff147224 */ /* 0x004fe200078e00ff */
[----:B---3--:R-:W-:-:S05]  /*1540*/  IADD3 R25, PT, PT, RZ, -R21, RZ ;  /* 0x80000015ff197210 */ /* 0x008fca0007ffe0ff */
[----:B------:R-:W-:-:S04]  /*1550*/  IMAD R25, R25, R2, RZ ;  /* 0x0000000219197224 */ /* 0x000fc800078e02ff */
[----:B------:R-:W-:-:S04]  /*1560*/  IMAD.HI.U32 R21, R21, R25, R20 ;  /* 0x0000001915157227 */ /* 0x000fc800078e0014 */
[----:B------:R-:W-:Y:S02]  /*1570*/  IMAD.MOV R25, RZ, RZ, -R29 ;  /* 0x000000ffff197224 */ /* 0x000fe400078e0a1d */
[----:B------:R-:W-:-:S04]  /*1580*/  IMAD.HI.U32 R21, R21, R30, RZ ;  /* 0x0000001e15157227 */ /* 0x000fc800078e00ff */
[----:B------:R-:W-:Y:S02]  /*1590*/  IMAD R25, R21, R25, R30 ;  /* 0x0000001915197224 */ /* 0x000fe400078e021e */
[----:B-1----:R-:W-:-:S03]  /*15a0*/  VIADD R20, R6, 0xffffffe ;  /* 0x0ffffffe06147836 */ /* 0x002fc60000000000 */
[----:B------:R-:W-:-:S13]  /*15b0*/  ISETP.GT.U32.AND P2, PT, R2, R25, PT ;  /* 0x000000190200720c */ /* 0x000fda0003f44070 */
[-C--:B------:R-:W-:Y:S01]  /*15c0*/  @!P2 IADD3 R25, PT, PT, R25, -R2.reuse, RZ ;  /* 0x800000021919a210 */ /* 0x080fe20007ffe0ff */
[----:B------:R-:W-:Y:S01]  /*15d0*/  @!P2 VIADD R21, R21, 0x1 ;  /* 0x000000011515a836 */ /* 0x000fe20000000000 */
[----:B------:R-:W-:Y:S02]  /*15e0*/  ISETP.NE.AND P2, PT, R9, RZ, PT ;  /* 0x000000ff0900720c */ /* 0x000fe40003f45270 */
[----:B------:R-:W-:Y:S02]  /*15f0*/  ISETP.GE.U32.AND P1, PT, R25, R2, PT ;  /* 0x000000021900720c */ /* 0x000fe40003f26070 */
[----:B------:R-:W-:-:S04]  /*1600*/  LOP3.LUT R2, R28, R9, RZ, 0x3c, !PT ;  /* 0x000000091c027212 */ /* 0x000fc800078e3cff */
[----:B------:R-:W-:-:S07]  /*1610*/  ISETP.GE.AND P3, PT, R2, RZ, PT ;  /* 0x000000ff0200720c */ /* 0x000fce0003f66270 */
[----:B------:R-:W-:-:S05]  /*1620*/  @P1 VIADD R21, R21, 0x1 ;  /* 0x0000000115151836 */ /* 0x000fca0000000000 */
[----:B------:R-:W-:Y:S02]  /*1630*/  MOV R25, R21 ;  /* 0x0000001500197202 */ /* 0x000fe40000000f00 */
[----:B------:R1:W2:Y:S03]  /*1640*/  F2I.FTZ.U32.TRUNC.NTZ R21, R20 ;  /* 0x0000001400157305 */ /* 0x0002a6000021f000 */
[----:B------:R-:W-:Y:S01]  /*1650*/  @!P3 IMAD.MOV R25, RZ, RZ, -R25 ;  /* 0x000000ffff19b224 */ /* 0x000fe200078e0a19 */
[----:B------:R-:W-:-:S04]  /*1660*/  @!P2 LOP3.LUT R25, RZ, R9, RZ, 0x33, !PT ;  /* 0x00000009ff19a212 */ /* 0x000fc800078e33ff */
[----:B------:R-:W-:Y:S01]  /*1670*/  IADD3 R2, PT, PT, -R25, RZ, RZ ;  /* 0x000000ff19027210 */ /* 0x000fe20007ffe1ff */
[----:B-1----:R-:W-:-:S04]  /*1680*/  HFMA2 R20, -RZ, RZ, 0, 0 ;  /* 0x00000000ff147431 */ /* 0x002fc800000001ff */
[----:B------:R-:W-:Y:S02]  /*1690*/  IMAD R2, R9, R2, R28 ;  /* 0x0000000209027224 */ /* 0x000fe400078e021c */
[----:B--2---:R-:W-:Y:S02]  /*16a0*/  IMAD.MOV R6, RZ, RZ, -R21 ;  /* 0x000000ffff067224 */ /* 0x004fe400078e0a15 */
[----:B------:R-:W-:Y:S01]  /*16b0*/  IMAD.IADD R28, R12, 0x1, R25 ;  /* 0x000000010c1c7824 */ /* 0x000fe200078e0219 */
[----:B------:R-:W-:Y:S01]  /*16c0*/  LEA R2, R2, R7, 0x2 ;  /* 0x0000000702027211 */ /* 0x000fe200078e10ff */
[----:B------:R-:W-:-:S04]  /*16d0*/  IMAD.MOV.U32 R25, RZ, RZ, R6 ;  /* 0x000000ffff197224 */ /* 0x000fc800078e0006 */
[----:B------:R-:W-:Y:S02]  /*16e0*/  IMAD R28, R27, R28, R2 ;  /* 0x0000001c1b1c7224 */ /* 0x000fe400078e0202 */
[----:B------:R-:W-:-:S03]  /*16f0*/  IMAD R25, R25, R8, RZ ;  /* 0x0000000819197224 */ /* 0x000fc600078e02ff */
[----:B------:R-:W-:Y:S01]  /*1700*/  IABS R2, R28 ;  /* 0x0000001c00027213 */ /* 0x000fe20000000000 */
[----:B------:R-:W-:-:S04]  /*1710*/  IMAD.HI.U32 R6, R21, R25, R20 ;  /* 0x0000001915067227 */ /* 0x000fc800078e0014 */
[----:B------:R-:W-:Y:S01]  /*1720*/  IMAD.MOV.U32 R25, RZ, RZ, R2 ;  /* 0x000000ffff197224 */ /* 0x000fe200078e0002 */
[----:B------:R-:W-:-:S03]  /*1730*/  MOV R2, R8 ;  /* 0x0000000800027202 */ /* 0x000fc60000000f00 */
[----:B------:R-:W-:-:S04]  /*1740*/  IMAD.HI.U32 R21, R6, R25, RZ ;  /* 0x0000001906157227 */ /* 0x000fc800078e00ff */
[----:B------:R-:W-:-:S05]  /*1750*/  IMAD R25, R21, R26, R25 ;  /* 0x0000001a15197224 */ /* 0x000fca00078e0219 */
[----:B------:R-:W-:-:S13]  /*1760*/  ISETP.GT.U32.AND P2, PT, R2, R25, PT ;  /* 0x000000190200720c */ /* 0x000fda0003f44070 */
[----:B------:R-:W-:Y:S01]  /*1770*/  @!P2 IMAD.IADD R25, R25, 0x1, -R8 ;  /* 0x000000011919a824 */ /* 0x000fe200078e0a08 */
[----:B------:R-:W-:Y:S02]  /*1780*/  LOP3.LUT R8, R28, R27, RZ, 0x3c, !PT ;  /* 0x0000001b1c087212 */ /* 0x000fe400078e3cff */
[----:B------:R-:W-:Y:S02]  /*1790*/  @!P2 IADD3 R21, PT, PT, R21, 0x1, RZ ;  /* 0x000000011515a810 */ /* 0x000fe40007ffe0ff */
[----:B------:R-:W-:Y:S02]  /*17a0*/  ISETP.GE.U32.AND P1, PT, R25, R2, PT ;  /* 0x000000021900720c */ /* 0x000fe40003f26070 */
[----:B------:R-:W-:-:S11]  /*17b0*/  ISETP.GE.AND P3, PT, R8, RZ, PT ;  /* 0x000000ff0800720c */ /* 0x000fd60003f66270 */
[----:B------:R-:W-:-:S05]  /*17c0*/  @P1 VIADD R21, R21, 0x1 ;  /* 0x0000000115151836 */ /* 0x000fca0000000000 */
[----:B------:R-:W-:Y:S01]  /*17d0*/  MOV R25, R21 ;  /* 0x0000001500197202 */ /* 0x000fe20000000f00 */
[----:B------:R-:W-:-:S04]  /*17e0*/  IMAD.WIDE.U32 R20, R23, UR14, RZ ;  /* 0x0000000e17147c25 */ /* 0x000fc8000f8e00ff */
[----:B------:R-:W-:Y:S02]  /*17f0*/  @!P3 IMAD.MOV R25, RZ, RZ, -R25 ;  /* 0x000000ffff19b224 */ /* 0x000fe400078e0a19 */
[----:B------:R-:W-:-:S03]  /*1800*/  IMAD R23, R23, UR15, R24 ;  /* 0x0000000f17177c24 */ /* 0x000fc6000f8e0218 */
[----:B------:R-:W-:Y:S02]  /*1810*/  SEL R25, R22, R25, !P0 ;  /* 0x0000001916197207 */ /* 0x000fe40004000000 */
[----:B------:R-:W-:Y:S02]  /*1820*/  IADD3 R21, PT, PT, R21, R23, RZ ;  /* 0x0000001715157210 */ /* 0x000fe40007ffe0ff */
[--C-:B------:R-:W-:Y:S01]  /*1830*/  SHF.R.S32.HI R8, RZ, 0x1f, R25.reuse ;  /* 0x0000001fff087819 */ /* 0x100fe20000011419 */
[----:B------:R-:W-:Y:S02]  /*1840*/  IMAD.MOV R23, RZ, RZ, -R25 ;  /* 0x000000ffff177224 */ /* 0x000fe400078e0a19 */
[----:B------:R-:W-:-:S04]  /*1850*/  IMAD.WIDE.U32 R20, R25, UR36, R20 ;  /* 0x0000002419147c25 */ /* 0x000fc8000f8e0014 */
[----:B------:R-:W-:Y:S02]  /*1860*/  IMAD R23, R27, R23, R28 ;  /* 0x000000171b177224 */ /* 0x000fe400078e021c */
[----:B------:R-:W-:-:S03]  /*1870*/  IMAD R8, R8, UR36, RZ ;  /* 0x0000002408087c24 */ /* 0x000fc6000f8e02ff */
[----:B------:R-:W-:Y:S01]  /*1880*/  IADD3 R20, P0, PT, R23, R20, RZ ;  /* 0x0000001417147210 */ /* 0x000fe20007f1e0ff */
[----:B------:R-:W-:Y:S01]  /*1890*/  IMAD R8, R25, UR37, R8 ;  /* 0x0000002519087c24 */ /* 0x000fe2000f8e0208 */
[----:B------:R-:W-:Y:S01]  /*18a0*/  SHF.R.S32.HI R25, RZ, 0x1f, R23 ;  /* 0x0000001fff197819 */ /* 0x000fe20000011417 */
[----:B------:R-:W-:-:S03]  /*18b0*/  IMAD R23, R17, UR12, RZ ;  /* 0x0000000c11177c24 */ /* 0x000fc6000f8e02ff */
[----:B------:R-:W-:Y:S01]  /*18c0*/  IADD3.X R21, PT, PT, R25, R21, R8, P0, !PT ;  /* 0x0000001519157210 */ /* 0x000fe200007fe408 */
[C---:B------:R-:W-:Y:S02]  /*18d0*/  IMAD R23, R16.reuse, UR13, R23 ;  /* 0x0000000d10177c24 */ /* 0x040fe4000f8e0217 */
[----:B------:R-:W-:-:S03]  /*18e0*/  IMAD.WIDE.U32 R20, R16, UR12, R20 ;  /* 0x0000000c10147c25 */ /* 0x000fc6000f8e0014 */
[----:B------:R-:W-:-:S04]  /*18f0*/  IADD3 R20, P0, PT, R20, UR32, RZ ;  /* 0x0000002014147c10 */ /* 0x000fc8000ff1e0ff */
[----:B------:R-:W-:-:S05]  /*1900*/  IADD3.X R21, PT, PT, R23, UR33, R21, P0, !PT ;  /* 0x0000002117157c10 */ /* 0x000fca00087fe415 */
[----:B------:R2:W-:Y:S04]  /*1910*/  STG.E.U8 desc[UR6][R20.64], R14 ;  /* 0x0000000e14007986 */ /* 0x0005e8000c101106 */
.L_x_11:
[----:B------:R-:W-:Y:S05]  /*1920*/  BSYNC.RECONVERGENT B1 ;  /* 0x0000000000017941 */ /* 0x000fea0003800200 */
.L_x_10:
[----:B------:R-:W-:-:S04]  /*1930*/  IADD3 R10, PT, PT, R10, UR4, RZ ;  /* 0x000000040a0a7c10 */ /* 0x000fc8000fffe0ff */
[----:B------:R-:W-:-:S13]  /*1940*/  ISETP.GE.AND P0, PT, R10, R15, PT ;  /* 0x0000000f0a00720c */ /* 0x000fda0003f06270 */
[----:B------:R-:W-:Y:S05]  /*1950*/  @!P0 BRA `(.L_x_12) ;  /* 0xfffffff400648947 */ /* 0x000fea000383ffff */
[----:B------:R-:W-:Y:S05]  /*1960*/  BSYNC B0 ;  /* 0x0000000000007941 */ /* 0x000fea0003800000 */
.L_x_8:
[----:B------:R-:W-:Y:S05]  /*1970*/  EXIT ;  /* 0x000000000000794d */ /* 0x000fea0003800000 */
.L_x_4:
[----:B------:R-:W-:Y:S01]  /*1980*/  HFMA2 R24, -RZ, RZ, 0, 5.9604644775390625e-08 ;  /* 0x00000001ff187431 */ /* 0x000fe200000001ff */
[----:B------:R-:W-:Y:S01]  /*1990*/  BSSY B1, `(.L_x_13) ;  /* 0x0000007000017945 */ /* 0x000fe20003800000 */
[----:B------:R-:W-:Y:S01]  /*19a0*/  IMAD.MOV.U32 R33, RZ, RZ, R34 ;  /* 0x000000ffff217224 */ /* 0x000fe200078e0022 */
[----:B------:R-:W-:Y:S01]  /*19b0*/  MOV R14, 0xffffffff ;  /* 0xffffffff000e7802 */ /* 0x000fe20000000f00 */
[----:B------:R-:W-:-:S07]  /*19c0*/  IMAD.MOV.U32 R25, RZ, RZ, 0x1f ;  /* 0x0000001fff197424 */ /* 0x000fce00078e00ff */
[----:B01----:R-:W-:Y:S05]  /*19d0*/  WARPSYNC.COLLECTIVE R14, `(.L_x_14) ;  /* 0x000000000e087348 */ /* 0x003fea0003c00000 */
[----:B------:R2:W3:Y:S02]  /*19e0*/  SHFL.BFLY P1, R14, R33, R24, R25 ;  /* 0x0c000018210e7389 */ /* 0x0004e40000020019 */
[----:B0123--:R-:W-:Y:S05]  /*19f0*/  ENDCOLLECTIVE ;  /* 0x000000000000791b */ /* 0x00ffea0003800000 */
.L_x_14:
[----:B------:R-:W-:Y:S05]  /*1a00*/  BSYNC B1 ;  /* 0x0000000000017941 */ /* 0x000fea0003800000 */
.L_x_13:
[----:B------:R-:W-:Y:S05]  /*1a10*/  BRA `(.L_x_15) ;  /* 0xffffffec00b87947 */ /* 0x000fea000383ffff */
.L_x_9:
        /* <DEDUP_REMOVED lines=8> */
.L_x_17:
[----:B------:R-:W-:Y:S05]  /*1aa0*/  BSYNC B1 ;  /* 0x0000000000017941 */ /* 0x000fea0003800000 */
.L_x_16:
[----:B------:R-:W-:Y:S05]  /*1ab0*/  BRA `(.L_x_18) ;  /* 0xfffffff400a47947 */ /* 0x000fea000383ffff */
        .weak           $__internal_0_$__cuda_sm20_div_s64
        .type           $__internal_0_$__cuda_sm20_div_s64,@function
        .size           $__internal_0_$__cuda_sm20_div_s64,(.L_x_40 - $__internal_0_$__cuda_sm20_div_s64)
$__internal_0_$__cuda_sm20_div_s64:
[----:B------:R-:W0:Y:S01]  /*1ac0*/  LDC R4, c[0x0][0x3e0] ;  /* 0x0000f800ff047b82 */ /* 0x000e220000000800 */
[----:B------:R-:W-:Y:S02]  /*1ad0*/  ISETP.LE.AND P0, PT, RZ, UR4, PT ;  /* 0x00000004ff007c0c */ /* 0x000fe4000bf03270 */
[----:B------:R-:W-:Y:S02]  /*1ae0*/  ISETP.GE.AND P3, PT, R13, RZ, PT ;  /* 0x000000ff0d00720c */ /* 0x000fe40003f66270 */
[----:B0-----:R-:W-:-:S04]  /*1af0*/  IADD3 R3, P1, PT, RZ, -R4, RZ ;  /* 0x80000004ff037210 */ /* 0x001fc80007f3e0ff */
[----:B------:R-:W-:Y:S01]  /*1b00*/  SEL R2, R3, R4, !P0 ;  /* 0x0000000403027207 */ /* 0x000fe20004000000 */
[----:B------:R-:W-:-:S05]  /*1b10*/  IMAD.X R5, RZ, RZ, ~UR4, P1 ;  /* 0x80000004ff057e24 */ /* 0x000fca00088e06ff */
[----:B------:R-:W-:-:S04]  /*1b20*/  SEL R3, R5, UR4, !P0 ;  /* 0x0000000405037c07 */ /* 0x000fc8000c000000 */
[----:B------:R-:W0:Y:S02]  /*1b30*/  I2F.U64.RP R5, R2 ;  /* 0x0000000200057312 */ /* 0x000e240000309000 */
[----:B0-----:R-:W0:Y:S02]  /*1b40*/  MUFU.RCP R5, R5 ;  /* 0x0000000500057308 */ /* 0x001e240000001000 */
[----:B0-----:R-:W-:-:S15]  /*1b50*/  IADD3 R6, PT, PT, R5, 0x1ffffffe, RZ ;  /* 0x1ffffffe05067810 */ /* 0x001fde0007ffe0ff */
[----:B------:R-:W-:-:S15]  /*1b60*/  NOP ;  /* 0x0000000000007918 */ /* 0x000fde0000000000 */
[----:B------:R-:W-:-:S15]  /*1b70*/  NOP ;  /* 0x0000000000007918 */ /* 0x000fde0000000000 */
[----:B------:R-:W-:-:S15]  /*1b80*/  NOP ;  /* 0x0000000000007918 */ /* 0x000fde0000000000 */
[----:B------:R-:W0:Y:S02]  /*1b90*/  F2I.U64.TRUNC R6, R6 ;  /* 0x0000000600067311 */ /* 0x000e24000020d800 */
[----:B0-----:R-:W-:-:S04]  /*1ba0*/  IMAD.WIDE.U32 R8, R6, R2, RZ ;  /* 0x0000000206087225 */ /* 0x001fc800078e00ff */
[----:B------:R-:W-:Y:S01]  /*1bb0*/  IMAD R9, R6, R3, R9 ;  /* 0x0000000306097224 */ /* 0x000fe200078e0209 */
[----:B------:R-:W-:-:S03]  /*1bc0*/  IADD3 R11, P0, PT, RZ, -R8, RZ ;  /* 0x80000008ff0b7210 */ /* 0x000fc60007f1e0ff */
[----:B------:R-:W-:Y:S02]  /*1bd0*/  IMAD R9, R7, R2, R9 ;  /* 0x0000000207097224 */ /* 0x000fe400078e0209 */
[----:B------:R-:W-:-:S04]  /*1be0*/  IMAD.HI.U32 R8, R6, R11, RZ ;  /* 0x0000000b06087227 */ /* 0x000fc800078e00ff */
[----:B------:R-:W-:Y:S01]  /*1bf0*/  IMAD.X R15, RZ, RZ, ~R9, P0 ;  /* 0x000000ffff0f7224 */ /* 0x000fe200000e0e09 */
[----:B------:R-:W-:-:S03]  /*1c00*/  MOV R9, R6 ;  /* 0x0000000600097202 */ /* 0x000fc60000000f00 */
[-C--:B------:R-:W-:Y:S02]  /*1c10*/  IMAD R17, R7, R15.reuse, RZ ;  /* 0x0000000f07117224 */ /* 0x080fe400078e02ff */
[----:B------:R-:W-:-:S04]  /*1c20*/  IMAD.WIDE.U32 R8, P0, R6, R15, R8 ;  /* 0x0000000f06087225 */ /* 0x000fc80007800008 */
[----:B------:R-:W-:Y:S01]  /*1c30*/  IMAD.HI.U32 R5, R7, R15, RZ ;  /* 0x0000000f07057227 */ /* 0x000fe200078e00ff */
[----:B------:R-:W-:-:S03]  /*1c40*/  IADD3 R15, P4, PT, RZ, -R12, RZ ;  /* 0x8000000cff0f7210 */ /* 0x000fc60007f9e0ff */
[----:B------:R-:W-:Y:S01]  /*1c50*/  IMAD.HI.U32 R8, P1, R7, R11, R8 ;  /* 0x0000000b07087227 */ /* 0x000fe20007820008 */
[----:B------:R-:W-:-:S03]  /*1c60*/  SEL R15, R15, R12, !P3 ;  /* 0x0000000c0f0f7207 */ /* 0x000fc60005800000 */
[----:B------:R-:W-:Y:S01]  /*1c70*/  IMAD.X R5, R5, 0x1, R7, P0 ;  /* 0x0000000105057824 */ /* 0x000fe200000e0607 */
[----:B------:R-:W-:-:S04]  /*1c80*/  IADD3 R9, P2, PT, R17, R8, RZ ;  /* 0x0000000811097210 */ /* 0x000fc80007f5e0ff */
[----:B------:R-:W-:Y:S01]  /*1c90*/  IADD3.X R5, PT, PT, RZ, RZ, R5, P2, P1 ;  /* 0x000000ffff057210 */ /* 0x000fe200017e2405 */
[----:B------:R-:W-:-:S04]  /*1ca0*/  IMAD.WIDE.U32 R6, R9, R2, RZ ;  /* 0x0000000209067225 */ /* 0x000fc800078e00ff */
[----:B------:R-:W-:Y:S01]  /*1cb0*/  IMAD R7, R9, R3, R7 ;  /* 0x0000000309077224 */ /* 0x000fe200078e0207 */
[----:B------:R-:W-:-:S03]  /*1cc0*/  IADD3 R11, P0, PT, RZ, -R6, RZ ;  /* 0x80000006ff0b7210 */ /* 0x000fc60007f1e0ff */
[----:B------:R-:W-:Y:S02]  /*1cd0*/  IMAD R7, R5, R2, R7 ;  /* 0x0000000205077224 */ /* 0x000fe400078e0207 */
[----:B------:R-:W-:-:S03]  /*1ce0*/  IMAD.HI.U32 R8, R9, R11, RZ ;  /* 0x0000000b09087227 */ /* 0x000fc600078e00ff */
[----:B------:R-:W-:Y:S01]  /*1cf0*/  IADD3.X R6, PT, PT, RZ, ~R7, RZ, P0, !PT ;  /* 0x80000007ff067210 */ /* 0x000fe200007fe4ff */
[----:B------:R-:W-:-:S04]  /*1d00*/  IMAD.X R7, RZ, RZ, ~R13, P4 ;  /* 0x000000ffff077224 */ /* 0x000fc800020e0e0d */
[----:B------:R-:W-:-:S04]  /*1d10*/  IMAD.WIDE.U32 R8, P0, R9, R6, R8 ;  /* 0x0000000609087225 */ /* 0x000fc80007800008 */
[----:B------:R-:W-:-:S04]  /*1d20*/  IMAD.HI.U32 R9, P1, R5, R11, R8 ;  /* 0x0000000b05097227 */ /* 0x000fc80007820008 */
[CC--:B------:R-:W-:Y:S02]  /*1d30*/  IMAD R8, R5.reuse, R6.reuse, RZ ;  /* 0x0000000605087224 */ /* 0x0c0fe400078e02ff */
[----:B------:R-:W-:-:S03]  /*1d40*/  IMAD.HI.U32 R6, R5, R6, RZ ;  /* 0x0000000605067227 */ /* 0x000fc600078e00ff */
[----:B------:R-:W-:Y:S02]  /*1d50*/  IADD3 R9, P2, PT, R8, R9, RZ ;  /* 0x0000000908097210 */ /* 0x000fe40007f5e0ff */
[----:B------:R-:W-:Y:S02]  /*1d60*/  IADD3.X R5, PT, PT, R6, R5, RZ, P0, !PT ;  /* 0x0000000506057210 */ /* 0x000fe400007fe4ff */
[----:B------:R-:W-:Y:S01]  /*1d70*/  SEL R8, R7, R13, !P3 ;  /* 0x0000000d07087207 */ /* 0x000fe20005800000 */
[----:B------:R-:W-:Y:S01]  /*1d80*/  IMAD.HI.U32 R6, R9, R15, RZ ;  /* 0x0000000f09067227 */ /* 0x000fe200078e00ff */
[----:B------:R-:W-:-:S03]  /*1d90*/  IADD3.X R5, PT, PT, RZ, RZ, R5, P2, P1 ;  /* 0x000000ffff057210 */ /* 0x000fc600017e2405 */
[----:B------:R-:W-:Y:S02]  /*1da0*/  IMAD.MOV.U32 R7, RZ, RZ, RZ ;  /* 0x000000ffff077224 */ /* 0x000fe400078e00ff */
[----:B------:R-:W-:-:S04]  /*1db0*/  IMAD.WIDE.U32 R6, R9, R8, R6 ;  /* 0x0000000809067225 */ /* 0x000fc800078e0006 */
[C---:B------:R-:W-:Y:S02]  /*1dc0*/  IMAD R9, R5.reuse, R8, RZ ;  /* 0x0000000805097224 */ /* 0x040fe400078e02ff */
[----:B------:R-:W-:-:S04]  /*1dd0*/  IMAD.HI.U32 R6, P0, R5, R15, R6 ;  /* 0x0000000f05067227 */ /* 0x000fc80007800006 */
[----:B------:R-:W-:Y:S01]  /*1de0*/  IMAD.HI.U32 R5, R5, R8, RZ ;  /* 0x0000000805057227 */ /* 0x000fe200078e00ff */
[----:B------:R-:W-:-:S04]  /*1df0*/  IADD3 R9, P1, PT, R9, R6, RZ ;  /* 0x0000000609097210 */ /* 0x000fc80007f3e0ff */
[----:B------:R-:W-:Y:S01]  /*1e00*/  IADD3.X R5, PT, PT, R5, RZ, RZ, P0, !PT ;  /* 0x000000ff05057210 */ /* 0x000fe200007fe4ff */
[----:B------:R-:W-:-:S04]  /*1e10*/  IMAD.WIDE.U32 R6, R9, R2, RZ ;  /* 0x0000000209067225 */ /* 0x000fc800078e00ff */
[----:B------:R-:W-:Y:S01]  /*1e20*/  IMAD.X R5, RZ, RZ, R5, P1 ;  /* 0x000000ffff057224 */ /* 0x000fe200008e0605 */
[----:B------:R-:W-:Y:S01]  /*1e30*/  IADD3 R15, P1, PT, -R6, R15, RZ ;  /* 0x0000000f060f7210 */ /* 0x000fe20007f3e1ff */
[C---:B------:R-:W-:Y:S01]  /*1e40*/  IMAD R7, R9.reuse, R3, R7 ;  /* 0x0000000309077224 */ /* 0x040fe200078e0207 */
[----:B------:R-:W-:Y:S02]  /*1e50*/  IADD3 R6, P2, PT, R9, 0x1, RZ ;  /* 0x0000000109067810 */ /* 0x000fe40007f5e0ff */
[-C--:B------:R-:W-:Y:S01]  /*1e60*/  ISETP.GE.U32.AND P0, PT, R15, R2.reuse, PT ;  /* 0x000000020f00720c */ /* 0x080fe20003f06070 */
[----:B------:R-:W-:-:S05]  /*1e70*/  IMAD R7, R5, R2, R7 ;  /* 0x0000000205077224 */ /* 0x000fca00078e0207 */
[----:B------:R-:W-:Y:S02]  /*1e80*/  IADD3.X R17, PT, PT, ~R7, R8, RZ, P1, !PT ;  /* 0x0000000807117210 */ /* 0x000fe40000ffe5ff */
[----:B------:R-:W-:Y:S02]  /*1e90*/  IADD3 R7, P1, PT, R15, -R2, RZ ;  /* 0x800000020f077210 */ /* 0x000fe40007f3e0ff */
[C---:B------:R-:W-:Y:S02]  /*1ea0*/  ISETP.GE.U32.AND.EX P0, PT, R17.reuse, R3, PT, P0 ;  /* 0x000000031100720c */ /* 0x040fe40003f06100 */
[----:B------:R-:W-:Y:S01]  /*1eb0*/  IADD3.X R8, PT, PT, RZ, R5, RZ, P2, !PT ;  /* 0x00000005ff087210 */ /* 0x000fe200017fe4ff */
[----:B------:R-:W-:Y:S01]  /*1ec0*/  IMAD.X R11, R17, 0x1, ~R3, P1 ;  /* 0x00000001110b7824 */ /* 0x000fe200008e0e03 */
[----:B------:R-:W-:Y:S02]  /*1ed0*/  SEL R7, R7, R15, P0 ;  /* 0x0000000f07077207 */ /* 0x000fe40000000000 */
[----:B------:R-:W-:-:S02]  /*1ee0*/  SEL R9, R6, R9, P0 ;  /* 0x0000000906097207 */ /* 0x000fc40000000000 */
[----:B------:R-:W-:Y:S02]  /*1ef0*/  SEL R11, R11, R17, P0 ;  /* 0x000000110b0b7207 */ /* 0x000fe40000000000 */
[----:B------:R-:W-:Y:S02]  /*1f00*/  ISETP.GE.U32.AND P1, PT, R7, R2, PT ;  /* 0x000000020700720c */ /* 0x000fe40003f26070 */
[----:B------:R-:W-:Y:S02]  /*1f10*/  SEL R2, R8, R5, P0 ;  /* 0x0000000508027207 */ /* 0x000fe40000000000 */
[----:B------:R-:W-:Y:S02]  /*1f20*/  IADD3 R16, P2, PT, R9, 0x1, RZ ;  /* 0x0000000109107810 */ /* 0x000fe40007f5e0ff */
[----:B------:R-:W-:Y:S02]  /*1f30*/  ISETP.GE.U32.AND.EX P0, PT, R11, R3, PT, P1 ;  /* 0x000000030b00720c */ /* 0x000fe40003f06110 */
[----:B------:R-:W-:Y:S01]  /*1f40*/  LOP3.LUT R5, R13, UR4, RZ, 0x3c, !PT ;  /* 0x000000040d057c12 */ /* 0x000fe2000f8e3cff */
[----:B------:R-:W-:Y:S01]  /*1f50*/  IMAD.X R17, RZ, RZ, R2, P2 ;  /* 0x000000ffff117224 */ /* 0x000fe200010e0602 */
[----:B------:R-:W-:-:S02]  /*1f60*/  SEL R16, R16, R9, P0 ;  /* 0x0000000910107207 */ /* 0x000fc40000000000 */
[----:B------:R-:W-:Y:S02]  /*1f70*/  ISETP.GE.AND P1, PT, R5, RZ, PT ;  /* 0x000000ff0500720c */ /* 0x000fe40003f26270 */
[----:B------:R-:W-:Y:S02]  /*1f80*/  SEL R17, R17, R2, P0 ;  /* 0x0000000211117207 */ /* 0x000fe40000000000 */
[-C--:B------:R-:W-:Y:S02]  /*1f90*/  IADD3 R3, P2, PT, RZ, -R16.reuse, RZ ;  /* 0x80000010ff037210 */ /* 0x080fe40007f5e0ff */
[----:B------:R-:W-:Y:S02]  /*1fa0*/  ISETP.NE.U32.AND P0, PT, R4, RZ, PT ;  /* 0x000000ff0400720c */ /* 0x000fe40003f05070 */
[-C--:B------:R-:W-:Y:S02]  /*1fb0*/  IADD3.X R2, PT, PT, RZ, ~R17.reuse, RZ, P2, !PT ;  /* 0x80000011ff027210 */ /* 0x080fe400017fe4ff */
[----:B------:R-:W-:Y:S01]  /*1fc0*/  SEL R16, R3, R16, !P1 ;  /* 0x0000001003107207 */ /* 0x000fe20004800000 */
[----:B------:R-:W-:Y:S01]  /*1fd0*/  HFMA2 R3, -RZ, RZ, 0, 0 ;  /* 0x00000000ff037431 */ /* 0x000fe200000001ff */
[----:B------:R-:W-:Y:S01]  /*1fe0*/  SEL R17, R2, R17, !P1 ;  /* 0x0000001102117207 */ /* 0x000fe20004800000 */
[----:B------:R-:W-:Y:S01]  /*1ff0*/  IMAD.MOV.U32 R2, RZ, RZ, R0 ;  /* 0x000000ffff027224 */ /* 0x000fe200078e0000 */
[----:B------:R-:W-:-:S04]  /*2000*/  ISETP.NE.AND.EX P0, PT, RZ, UR4, PT, P0 ;  /* 0x00000004ff007c0c */ /* 0x000fc8000bf05300 */
[----:B------:R-:W-:Y:S02]  /*2010*/  SEL R16, R16, 0xffffffff, P0 ;  /* 0xffffffff10107807 */ /* 0x000fe40000000000 */
[----:B------:R-:W-:Y:S01]  /*2020*/  SEL R17, R17, 0xffffffff, P0 ;  /* 0xffffffff11117807 */ /* 0x000fe20000000000 */
[----:B------:R-:W-:Y:S06]  /*2030*/  RET.REL.NODEC R2 `(_ZN4vllm30reshape_and_cache_nvfp4_kernelIN3c108BFloat16EEEvPKT_S5_PhS6_S6_S6_PKlPKfSA_lliiillllll) ;  /* 0xffffffdc02f07950 */ /* 0x000fec0003c3ffff */
.L_x_19:
[----:B------:R-:W-:-:S00]  /*2040*/  BRA `(.L_x_19) ;  /* 0xfffffffc00fc7947 */ /* 0x000fc0000383ffff */
[----:B------:R-:W-:-:S00]  /*2050*/  NOP ;  /* 0x0000000000007918 */ /* 0x000fc00000000000 */
        /* <DEDUP_REMOVED lines=10> */
.L_x_40:


//--------------------- .text._ZN4vllm30reshape_and_cache_nvfp4_kernelIN3c104HalfEEEvPKT_S5_PhS6_S6_S6_PKlPKfSA_lliiillllll --------------------------
	.section	.text._ZN4vllm30reshape_and_cache_nvfp4_kernelIN3c104HalfEEEvPKT_S5_PhS6_S6_S6_PKlPKfSA_lliiillllll,"ax",@progbits
	.align	128
        .global         _ZN4vllm30reshape_and_cache_nvfp4_kernelIN3c104HalfEEEvPKT_S5_PhS6_S6_S6_PKlPKfSA_lliiillllll
        .type           _ZN4vllm30reshape_and_cache_nvfp4_kernelIN3c104HalfEEEvPKT_S5_PhS6_S6_S6_PKlPKfSA_lliiillllll,@function
        .size           _ZN4vllm30reshape_and_cache_nvfp4_kernelIN3c104HalfEEEvPKT_S5_PhS6_S6_S6_PKlPKfSA_lliiillllll,(.L_x_41 - _ZN4vllm30reshape_and_cache_nvfp4_kernelIN3c104HalfEEEvPKT_S5_PhS6_S6_S6_PKlPKfSA_lliiillllll)
        .other          _ZN4vllm30reshape_and_cache_nvfp4_kernelIN3c104HalfEEEvPKT_S5_PhS6_S6_S6_PKlPKfSA_lliiillllll,@"STO_CUDA_ENTRY STV_DEFAULT"
_ZN4vllm30reshape_and_cache_nvfp4_kernelIN3c104HalfEEEvPKT_S5_PhS6_S6_S6_PKlPKfSA_lliiillllll:
.text._ZN4vllm30reshape_and_cache_nvfp4_kernelIN3c104HalfEEEvPKT_S5_PhS6_S6_S6_PKlPKfSA_lliiillllll:
        /* <DEDUP_REMOVED lines=36> */
.L_x_20:
[----:B------:R-:W-:-:S07]  /*0240*/  MOV R0, 0x260 ;  /* 0x0000026000007802 */ /* 0x000fce0000000f00 */
[----:B------:R-:W-:Y:S05]  /*0250*/  CALL.REL.NOINC `($__internal_1_$__cuda_sm20_div_s64) ;  /* 0x0000001400d87944 */ /* 0x000fea0003c00000 */
[----:B------:R-:W0:Y:S01]  /*0260*/  LDC R5, c[0x0][0x3e0] ;  /* 0x0000f800ff057b82 */ /* 0x000e220000000800 */
[----:B------:R-:W-:-:S05]  /*0270*/  IADD3 R3, P0, PT, RZ, -R16, RZ ;  /* 0x80000010ff037210 */ /* 0x000fca0007f1e0ff */
[----:B------:R-:W-:-:S04]  /*0280*/  IMAD.X R0, RZ, RZ, ~R17, P0 ;  /* 0x000000ffff007224 */ /* 0x000fc800000e0e11 */
[-C--:B0-----:R-:W-:Y:S02]  /*0290*/  IMAD R0, R0, R5.reuse, RZ ;  /* 0x0000000500007224 */ /* 0x081fe400078e02ff */
[----:B------:R-:W-:-:S04]  /*02a0*/  IMAD.WIDE.U32 R12, R3, R5, R12 ;  /* 0x00000005030c7225 */ /* 0x000fc800078e000c */
[----:B------:R-:W-:-:S05]  /*02b0*/  IMAD R3, R3, UR4, R0 ;  /* 0x0000000403037c24 */ /* 0x000fca000f8e0200 */
[----:B------:R-:W-:-:S07]  /*02c0*/  IADD3 R0, PT, PT, R13, R3, RZ ;  /* 0x000000030d007210 */ /* 0x000fce0007ffe0ff */
.L_x_21:
        /* <DEDUP_REMOVED lines=60> */
.L_x_27:
        /* <DEDUP_REMOVED lines=27> */
[----:B------:R-:W3:Y:S04]  /*0840*/  LDG.E.CONSTANT R26, desc[UR6][R24.64+0x4] ;  /* 0x00000406181a7981 */ /* 0x000ee8000c1e9900 */
[----:B------:R-:W3:Y:S04]  /*0850*/  LDG.E.CONSTANT R28, desc[UR6][R24.64+0x8] ;  /* 0x00000806181c7981 */ /* 0x000ee8000c1e9900 */
[----:B------:R-:W4:Y:S01]  /*0860*/  LDG.E.CONSTANT R30, desc[UR6][R24.64+0xc] ;  /* 0x00000c06181e7981 */ /* 0x000f22000c1e9900 */
[----:B------:R-:W-:Y:S01]  /*0870*/  UMOV UR16, 0xffffffff ;  /* 0xffffffff00107882 */ /* 0x000fe20000000000 */
[----:B---3--:R-:W-:-:S05]  /*0880*/  VHMNMX R32, |R35|, |R26|, |R28|, !PT ;  /* 0x4000001a23207247 */ /* 0x008fca000788021c */
[----:B----4-:R-:W-:Y:S01]  /*0890*/  HMNMX2 R32, R32, |R30|, !PT ;  /* 0x4000001e20207240 */ /* 0x010fe20007800000 */
[----:B------:R-:W-:Y:S06]  /*08a0*/  BRA.DIV UR16, `(.L_x_24) ;  /* 0x0000000e10f47947 */ /* 0x000fec000b800000 */
[----:B------:R3:W4:Y:S02]  /*08b0*/  SHFL.BFLY PT, R14, R32, 0x1, 0x1f ;  /* 0x0c201f00200e7f89 */ /* 0x00072400000e0000 */
.L_x_35:
[----:B----4-:R-:W-:Y:S01]  /*08c0*/  HMNMX2 R24, R14.H1_H1, R32.H1_H1, !PT ;  /* 0x300000200e187240 */ /* 0x010fe20007800c00 */
[--C-:B------:R-:W-:Y:S01]  /*08d0*/  HADD2.F32 R33, -RZ, R35.reuse.H1_H1 ;  /* 0x30000023ff217230 */ /* 0x100fe20000004100 */
[----:B------:R-:W-:Y:S01]  /*08e0*/  BSSY.RECONVERGENT B1, `(.L_x_25) ;  /* 0x000003b000017945 */ /* 0x000fe20003800200 */
[--C-:B------:R-:W-:Y:S02]  /*08f0*/  HADD2.F32 R37, -RZ, R28.reuse.H0_H0 ;  /* 0x2000001cff257230 */ /* 0x100fe40000004100 */
[----:B------:R-:W-:Y:S01]  /*0900*/  VHMNMX R24, R14.H0_H0, R32.H0_H0, R24.H0_H0, !PT ;  /* 0x200000200e187247 */ /* 0x000fe20007802818 */
[----:B---3--:R-:W-:Y:S02]  /*0910*/  HADD2.F32 R32, -RZ, R35.H0_H0 ;  /* 0x20000023ff207230 */ /* 0x008fe40000004100 */
[----:B------:R-:W-:Y:S02]  /*0920*/  HADD2.F32 R34, -RZ, R28.H1_H1 ;  /* 0x3000001cff227230 */ /* 0x000fe40000004100 */
[----:B------:R-:W-:-:S02]  /*0930*/  HADD2.F32 R24, -RZ, R24.H0_H0 ;  /* 0x20000018ff187230 */ /* 0x000fc40000004100 */
[----:B------:R-:W-:Y:S02]  /*0940*/  HADD2.F32 R35, -RZ, R26.H1_H1 ;  /* 0x3000001aff237230 */ /* 0x000fe40000004100 */
[--C-:B------:R-:W-:Y:S02]  /*0950*/  HADD2.F32 R28, -RZ, R30.reuse.H0_H0 ;  /* 0x2000001eff1c7230 */ /* 0x100fe40000004100 */
[----:B------:R-:W-:Y:S01]  /*0960*/  FMUL.FTZ R24, R24, 0.16666667163372039795 ;  /* 0x3e2aaaab18187820 */ /* 0x000fe20000410000 */
[----:B------:R-:W-:Y:S02]  /*0970*/  HADD2.F32 R30, -RZ, R30.H1_H1 ;  /* 0x3000001eff1e7230 */ /* 0x000fe40000004100 */
[----:B------:R-:W-:Y:S02]  /*0980*/  HADD2.F32 R25, -RZ, R26.H0_H0 ;  /* 0x2000001aff197230 */ /* 0x000fe40000004100 */
[----:B--2---:R-:W-:-:S05]  /*0990*/  FMUL.FTZ R14, R7, R24 ;  /* 0x00000018070e7220 */ /* 0x004fca0000410000 */
[----:B------:R-:W-:-:S04]  /*09a0*/  F2FP.SATFINITE.E4M3.F32.PACK_AB_MERGE_C R14, RZ, R14, RZ ;  /* 0x0000000eff0e723e */ /* 0x000fc800048070ff */
[----:B------:R-:W-:-:S04]  /*09b0*/  LOP3.LUT R24, R14, 0xff, RZ, 0xc0, !PT ;  /* 0x000000ff0e187812 */ /* 0x000fc800078ec0ff */
[----:B------:R-:W-:-:S05]  /*09c0*/  F2FP.F16.E4M3.UNPACK_B R24, R24 ;  /* 0x00000018ff18723e */ /* 0x000fca00020006ff */
[----:B------:R-:W-:-:S05]  /*09d0*/  HADD2.F32 R24, -RZ, R24.H0_H0 ;  /* 0x20000018ff187230 */ /* 0x000fca0000004100 */
[----:B------:R-:W-:-:S13]  /*09e0*/  FSETP.NEU.FTZ.AND P0, PT, R24, RZ, PT ;  /* 0x000000ff1800720b */ /* 0x000fda0003f1d000 */
[----:B------:R-:W-:Y:S01]  /*09f0*/  @P0 FMUL.FTZ R36, R9, R24 ;  /* 0x0000001809240220 */ /* 0x000fe20000410000 */
[----:B------:R-:W-:-:S06]  /*0a00*/  IMAD.MOV.U32 R24, RZ, RZ, RZ ;  /* 0x000000ffff187224 */ /* 0x000fcc00078e00ff */
[----:B------:R-:W2:Y:S02]  /*0a10*/  @P0 MUFU.RCP R24, R36 ;  /* 0x0000002400180308 */ /* 0x000ea40000001000 */
[-C--:B--2---:R-:W-:Y:S01]  /*0a20*/  FMUL.FTZ R26, R32, R24.reuse ;  /* 0x00000018201a7220 */ /* 0x084fe20000410000 */
[-C--:B------:R-:W-:Y:S01]  /*0a30*/  FMUL.FTZ R32, R35, R24.reuse ;  /* 0x0000001823207220 */ /* 0x080fe20000410000 */
[-C--:B------:R-:W-:Y:S01]  /*0a40*/  FMUL.FTZ R28, R28, R24.reuse ;  /* 0x000000181c1c7220 */ /* 0x080fe20000410000 */
[-C--:B------:R-:W-:Y:S01]  /*0a50*/  FMUL.FTZ R35, R30, R24.reuse ;  /* 0x000000181e237220 */ /* 0x080fe20000410000 */
[-C--:B------:R-:W-:Y:S01]  /*0a60*/  FMUL.FTZ R37, R37, R24.reuse ;  /* 0x0000001825257220 */ /* 0x080fe20000410000 */
[-C--:B------:R-:W-:Y:S01]  /*0a70*/  FMUL.FTZ R34, R34, R24.reuse ;  /* 0x0000001822227220 */ /* 0x080fe20000410000 */
[-C--:B------:R-:W-:Y:S01]  /*0a80*/  FMUL.FTZ R25, R25, R24.reuse ;  /* 0x0000001819197220 */ /* 0x080fe20000410000 */
[----:B------:R-:W-:Y:S01]  /*0a90*/  FMUL.FTZ R33, R33, R24 ;  /* 0x0000001821217220 */ /* 0x000fe20000410000 */
[----:B------:R-:W-:Y:S01]  /*0aa0*/  F2FP.SATFINITE.E2M1.F32.PACK_AB_MERGE_C R28, R35, R28, RZ ;  /* 0x0000001c231c723e */ /* 0x000fe200042070ff */
[----:B------:R-:W-:-:S02]  /*0ab0*/  IMAD.MOV.U32 R24, RZ, RZ, R18 ;  /* 0x000000ffff187224 */ /* 0x000fc400078e0012 */
[----:B------:R-:W-:Y:S01]  /*0ac0*/  IMAD R35, R0, 0x2, R13 ;  /* 0x0000000200237824 */ /* 0x000fe200078e020d */
[----:B------:R-:W-:Y:S02]  /*0ad0*/  F2FP.SATFINITE.E2M1.F32.PACK_AB_MERGE_C R34, R34, R37, R28 ;  /* 0x000000252222723e */ /* 0x000fe4000420701c */
[----:B------:R-:W-:Y:S01]  /*0ae0*/  SHF.R.S32.HI R28, RZ, 0x1f, R2 ;  /* 0x0000001fff1c7819 */ /* 0x000fe20000011402 */
[----:B------:R-:W-:Y:S01]  /*0af0*/  IMAD.SHL.U32 R35, R35, 0x4, RZ ;  /* 0x0000000423237824 */ /* 0x000fe200078e00ff */
[----:B------:R-:W-:Y:S02]  /*0b00*/  F2FP.SATFINITE.E2M1.F32.PACK_AB_MERGE_C R32, R32, R25, R34 ;  /* 0x000000192020723e */ /* 0x000fe40004207022 */
[----:B------:R-:W-:Y:S01]  /*0b10*/  MOV R25, R11 ;  /* 0x0000000b00197202 */ /* 0x000fe20000000f00 */
[----:B------:R-:W-:Y:S01]  /*0b20*/  IMAD R37, R28, UR22, RZ ;  /* 0x000000161c257c24 */ /* 0x000fe2000f8e02ff */
[----:B------:R-:W-:Y:S01]  /*0b30*/  F2FP.SATFINITE.E2M1.F32.PACK_AB_MERGE_C R26, R33, R26, R32 ;  /* 0x0000001a211a723e */ /* 0x000fe20004207020 */
        /* <DEDUP_REMOVED lines=8> */
[----:B0-----:R-:W-:Y:S01]  /*0bc0*/  MOV R25, R3 ;  /* 0x0000000300197202 */ /* 0x001fe20000000f00 */
[----:B------:R-:W-:Y:S02]  /*0bd0*/  IMAD.MOV.U32 R24, RZ, RZ, R20 ;  /* 0x000000ffff187224 */ /* 0x000fe400078e0014 */
[----:B------:R-:W-:Y:S02]  /*0be0*/  IMAD R33, R28, UR10, RZ ;  /* 0x0000000a1c217c24 */ /* 0x000fe4000f8e02ff */
[----:B------:R-:W-:-:S04]  /*0bf0*/  IMAD.WIDE.U32 R24, R2, UR10, R24 ;  /* 0x0000000a02187c25 */ /* 0x000fc8000f8e0018 */
[----:B------:R-:W-:Y:S01]  /*0c00*/  IMAD R33, R2, UR11, R33 ;  /* 0x0000000b02217c24 */ /* 0x000fe2000f8e0221 */
[----:B------:R-:W-:-:S05]  /*0c10*/  IADD3 R24, P0, PT, R0, R24, RZ ;  /* 0x0000001800187210 */ /* 0x000fca0007f1e0ff */
[----:B------:R-:W-:Y:S02]  /*0c20*/  IMAD.X R25, R25, 0x1, R33, P0 ;  /* 0x0000000119197824 */ /* 0x000fe400000e0621 */
[----:B------:R-:W-:Y:S02]  /*0c30*/  IMAD R33, R17, UR8, RZ ;  /* 0x0000000811217c24 */ /* 0x000fe4000f8e02ff */
[----:B------:R-:W-:-:S04]  /*0c40*/  IMAD.WIDE.U32 R24, R16, UR8, R24 ;  /* 0x0000000810187c25 */ /* 0x000fc8000f8e0018 */
[----:B------:R-:W-:Y:S01]  /*0c50*/  IMAD R33, R16, UR9, R33 ;  /* 0x0000000910217c24 */ /* 0x000fe2000f8e0221 */
[----:B------:R-:W-:-:S04]  /*0c60*/  IADD3 R24, P0, PT, R24, UR26, RZ ;  /* 0x0000001a18187c10 */ /* 0x000fc8000ff1e0ff */
[----:B------:R-:W-:-:S05]  /*0c70*/  IADD3.X R25, PT, PT, R25, UR27, R33, P0, !PT ;  /* 0x0000001b19197c10 */ /* 0x000fca00087fe421 */
[----:B------:R2:W-:Y:S04]  /*0c80*/  STG.E.U8 desc[UR6][R24.64], R14 ;  /* 0x0000000e18007986 */ /* 0x0005e8000c101106 */
.L_x_26:
[----:B------:R-:W-:Y:S05]  /*0c90*/  BSYNC.RECONVERGENT B1 ;  /* 0x0000000000017941 */ /* 0x000fea0003800200 */
.L_x_25:
[----:B------:R-:W-:-:S04]  /*0ca0*/  IADD3 R4, PT, PT, R4, UR4, RZ ;  /* 0x0000000404047c10 */ /* 0x000fc8000fffe0ff */
[----:B------:R-:W-:-:S13]  /*0cb0*/  ISETP.GE.AND P0, PT, R4, R15, PT ;  /* 0x0000000f0400720c */ /* 0x000fda0003f06270 */
[----:B------:R-:W-:Y:S05]  /*0cc0*/  @!P0 BRA `(.L_x_27) ;  /* 0xfffffff800708947 */ /* 0x000fea000383ffff */
.L_x_23:
[----:B0--3--:R-:W-:Y:S05]  /*0cd0*/  BSYNC B0 ;  /* 0x0000000000007941 */ /* 0x009fea0003800000 */
.L_x_22:
        /* <DEDUP_REMOVED lines=8> */
[----:B------:R-:W-:Y:S02]  /*0d60*/  HFMA2 R5, -RZ, RZ, 0, 0 ;  /* 0x00000000ff057431 */ /* 0x000fe400000001ff */
[----:B------:R-:W-:Y:S01]  /*0d70*/  IMAD.SHL.U32 R4, R13, 0x8, RZ ;  /* 0x000000080d047824 */ /* 0x000fe200078e00ff */
[----:B------:R-:W-:Y:S03]  /*0d80*/  BSSY B0, `(.L_x_28) ;  /* 0x00000ae000007945 */ /* 0x000fe60003800000 */
[----:B-1----:R-:W-:Y:S01]  /*0d90*/  IMAD.WIDE.U32 R4, R31, UR16, R4 ;  /* 0x000000101f047c25 */ /* 0x002fe2000f8e0004 */
[----:B0-----:R-:W-:-:S03]  /*0da0*/  LEA.HI R9, R6, R29, RZ, 0x6 ;  /* 0x0000001d06097211 */ /* 0x001fc600078f30ff */
[----:B------:R-:W-:Y:S02]  /*0db0*/  IMAD.MOV.U32 R6, RZ, RZ, RZ ;  /* 0x000000ffff067224 */ /* 0x000fe400078e00ff */
        /* <DEDUP_REMOVED lines=11> */
.L_x_32:
[-C--:B------:R-:W-:Y:S02]  /*0e70*/  IABS R8, R27.reuse ;  /* 0x0000001b00087213 */ /* 0x080fe40000000000 */
[----:B------:R-:W-:Y:S02]  /*0e80*/  IABS R23, R10 ;  /* 0x0000000a00177213 */ /* 0x000fe40000000000 */
[----:B------:R-:W-:Y:S02]  /*0e90*/  IADD3 R26, PT, PT, RZ, -R8, RZ ;  /* 0x80000008ff1a7210 */ /* 0x000fe40007ffe0ff */
[----:B--2---:R-:W-:Y:S01]  /*0ea0*/  LOP3.LUT R14, R10, R27, RZ, 0x3c, !PT ;  /* 0x0000001b0a0e7212 */ /* 0x004fe200078e3cff */
[----:B-1----:R-:W-:Y:S01]  /*0eb0*/  IMAD.HI.U32 R21, R6, R23, RZ ;  /* 0x0000001706157227 */ /* 0x002fe200078e00ff */
[----:B------:R-:W-:Y:S02]  /*0ec0*/  LOP3.LUT R22, RZ, R27, RZ, 0x33, !PT ;  /* 0x0000001bff167212 */ /* 0x000fe400078e33ff */
[----:B------:R-:W-:Y:S01]  /*0ed0*/  ISETP.GE.AND P2, PT, R14, RZ, PT ;  /* 0x000000ff0e00720c */ /* 0x000fe20003f46270 */
[----:B------:R-:W-:-:S05]  /*0ee0*/  IMAD R23, R21, R26, R23 ;  /* 0x0000001a15177224 */ /* 0x000fca00078e0217 */
[----:B------:R-:W-:-:S13]  /*0ef0*/  ISETP.GT.U32.AND P1, PT, R2, R23, PT ;  /* 0x000000170200720c */ /* 0x000fda0003f24070 */
[----:B------:R-:W-:Y:S01]  /*0f00*/  @!P1 IMAD.IADD R23, R23, 0x1, -R8 ;  /* 0x0000000117179824 */ /* 0x000fe200078e0a08 */
[----:B------:R-:W-:-:S04]  /*0f10*/  @!P1 IADD3 R21, PT, PT, R21, 0x1, RZ ;  /* 0x0000000115159810 */ /* 0x000fc80007ffe0ff */
[----:B------:R-:W-:-:S13]  /*0f20*/  ISETP.GE.U32.AND P0, PT, R23, R2, PT ;  /* 0x000000021700720c */ /* 0x000fda0003f06070 */
[----:B------:R-:W-:Y:S01]  /*0f30*/  @P0 VIADD R21, R21, 0x1 ;  /* 0x0000000115150836 */ /* 0x000fe20000000000 */
[----:B------:R-:W-:-:S04]  /*0f40*/  ISETP.NE.AND P0, PT, R27, RZ, PT ;  /* 0x000000ff1b00720c */ /* 0x000fc80003f05270 */
[----:B------:R-:W-:-:S04]  /*0f50*/  @!P2 IADD3 R21, PT, PT, -R21, RZ, RZ ;  /* 0x000000ff1515a210 */ /* 0x000fc80007ffe1ff */
[----:B------:R-:W-:-:S05]  /*0f60*/  SEL R23, R22, R21, !P0 ;  /* 0x0000001516177207 */ /* 0x000fca0004000000 */
[----:B------:R-:W-:Y:S02]  /*0f70*/  IMAD.MOV R28, RZ, RZ, -R23 ;  /* 0x000000ffff1c7224 */ /* 0x000fe400078e0a17 */
[----:B------:R-:W-:Y:S02]  /*0f80*/  IMAD R21, R23, UR5, RZ ;  /* 0x0000000517157c24 */ /* 0x000fe4000f8e02ff */
[----:B------:R-:W-:-:S03]  /*0f90*/  IMAD R28, R27, R28, R10 ;  /* 0x0000001c1b1c7224 */ /* 0x000fc600078e020a */
[----:B------:R-:W-:Y:S02]  /*0fa0*/  SHF.R.S32.HI R20, RZ, 0x1f, R21 ;  /* 0x0000001fff147819 */ /* 0x000fe40000011415 */
[----:B------:R-:W-:-:S04]  /*0fb0*/  SHF.L.U32 R14, R28, 0x4, RZ ;  /* 0x000000041c0e7819 */ /* 0x000fc800000006ff */
[----:B------:R-:W-:-:S04]  /*0fc0*/  IADD3 R14, P1, P2, R14, R4, R21 ;  /* 0x000000040e0e7210 */ /* 0x000fc80007a3e015 */
[----:B------:R-:W-:Y:S02]  /*0fd0*/  IADD3.X R21, PT, PT, RZ, R31, R20, P1, P2 ;  /* 0x0000001fff157210 */ /* 0x000fe40000fe4414 */
[----:B------:R-:W-:-:S04]  /*0fe0*/  LEA R20, P1, R14, UR28, 0x1 ;  /* 0x0000001c0e147c11 */ /* 0x000fc8000f8208ff */
[----:B------:R-:W-:-:S05]  /*0ff0*/  LEA.HI.X R21, R14, UR29, R21, 0x1, P1 ;  /* 0x0000001d0e157c11 */ /* 0x000fca00088f0c15 */
[----:B------:R-:W2:Y:S04]  /*1000*/  LDG.E.CONSTANT R29, desc[UR6][R20.64] ;  /* 0x00000006141d7981 */ /* 0x000ea8000c1e9900 */
[----:B------:R-:W2:Y:S04]  /*1010*/  LDG.E.CONSTANT R30, desc[UR6][R20.64+0x4] ;  /* 0x00000406141e7981 */ /* 0x000ea8000c1e9900 */
[----:B------:R-:W2:Y:S04]  /*1020*/  LDG.E.CONSTANT R32, desc[UR6][R20.64+0x8] ;  /* 0x0000080614207981 */ /* 0x000ea8000c1e9900 */
[----:B------:R-:W3:Y:S01]  /*1030*/  LDG.E.CONSTANT R34, desc[UR6][R20.64+0xc] ;  /* 0x00000c0614227981 */ /* 0x000ee2000c1e9900 */
[----:B------:R-:W-:Y:S01]  /*1040*/  UMOV UR16, 0xffffffff ;  /* 0xffffffff00107882 */ /* 0x000fe20000000000 */
[----:B--2---:R-:W-:-:S05]  /*1050*/  VHMNMX R14, |R29|, |R30|, |R32|, !PT ;  /* 0x4000001e1d0e7247 */ /* 0x004fca0007880220 */
[----:B---3--:R-:W-:Y:S01]  /*1060*/  HMNMX2 R20, R14, |R34|, !PT ;  /* 0x400000220e147240 */ /* 0x008fe20007800000 */
[----:B------:R-:W-:Y:S06]  /*1070*/  BRA.DIV UR16, `(.L_x_29) ;  /* 0x0000000a10287947 */ /* 0x000fec000b800000 */
[----:B------:R2:W3:Y:S02]  /*1080*/  SHFL.BFLY PT, R14, R20, 0x1, 0x1f ;  /* 0x0c201f00140e7f89 */ /* 0x0004e400000e0000 */
.L_x_38:
[----:B---3--:R-:W-:Y:S01]  /*1090*/  HMNMX2 R21, R14.H1_H1, R20.H1_H1, !PT ;  /* 0x300000140e157240 */ /* 0x008fe20007800c00 */
[----:B------:R-:W-:Y:S01]  /*10a0*/  HADD2.F32 R25, -RZ, R34.H1_H1 ;  /* 0x30000022ff197230 */ /* 0x000fe20000004100 */
[----:B------:R-:W-:Y:S01]  /*10b0*/  BSSY.RECONVERGENT B1, `(.L_x_30) ;  /* 0x0000077000017945 */ /* 0x000fe20003800200 */
[----:B------:R-:W-:Y:S02]  /*10c0*/  HADD2.F32 R35, -RZ, R30.H1_H1 ;  /* 0x3000001eff237230 */ /* 0x000fe40000004100 */
[----:B------:R-:W-:-:S05]  /*10d0*/  VHMNMX R21, R14.H0_H0, R20.H0_H0, R21.H0_H0, !PT ;  /* 0x200000140e157247 */ /* 0x000fca0007802815 */
[----:B------:R-:W-:-:S05]  /*10e0*/  HADD2.F32 R21, -RZ, R21.H0_H0 ;  /* 0x20000015ff157230 */ /* 0x000fca0000004100 */
[----:B------:R-:W-:-:S04]  /*10f0*/  FMUL.FTZ R21, R21, 0.16666667163372039795 ;  /* 0x3e2aaaab15157820 */ /* 0x000fc80000410000 */
[----:B-1----:R-:W-:Y:S01]  /*1100*/  FMUL.FTZ R14, R0, R21 ;  /* 0x00000015000e7220 */ /* 0x002fe20000410000 */
[----:B------:R-:W-:-:S04]  /*1110*/  HADD2.F32 R21, -RZ, R34.H0_H0 ;  /* 0x20000022ff157230 */ /* 0x000fc80000004100 */
[----:B------:R-:W-:-:S04]  /*1120*/  F2FP.SATFINITE.E4M3.F32.PACK_AB_MERGE_C R14, RZ, R14, RZ ;  /* 0x0000000eff0e723e */ /* 0x000fc800048070ff */
[----:B--2---:R-:W-:-:S04]  /*1130*/  LOP3.LUT R20, R14, 0xff, RZ, 0xc0, !PT ;  /* 0x000000ff0e147812 */ /* 0x004fc800078ec0ff */
[----:B------:R-:W-:-:S05]  /*1140*/  F2FP.F16.E4M3.UNPACK_B R20, R20 ;  /* 0x00000014ff14723e */ /* 0x000fca00020006ff */
[----:B------:R-:W-:Y:S02]  /*1150*/  HADD2.F32 R24, -RZ, R20.H0_H0 ;  /* 0x20000014ff187230 */ /* 0x000fe40000004100 */
[----:B------:R-:W-:-:S03]  /*1160*/  IMAD.MOV.U32 R20, RZ, RZ, RZ ;  /* 0x000000ffff147224 */ /* 0x000fc600078e00ff */
[----:B------:R-:W-:-:S13]  /*1170*/  FSETP.NEU.FTZ.AND P1, PT, R24, RZ, PT ;  /* 0x000000ff1800720b */ /* 0x000fda0003f3d000 */
[----:B------:R-:W-:-:S04]  /*1180*/  @P1 FMUL.FTZ R24, R3, R24 ;  /* 0x0000001803181220 */ /* 0x000fc80000410000 */
[----:B------:R1:W2:Y:S02]  /*1190*/  @P1 MUFU.RCP R20, R24 ;  /* 0x0000001800141308 */ /* 0x0002a40000001000 */
[----:B-1----:R-:W-:Y:S01]  /*11a0*/  SHF.R.S32.HI R24, RZ, 0x1f, R23 ;  /* 0x0000001fff187819 */ /* 0x002fe20000011417 */
[-C--:B--2---:R-:W-:Y:S01]  /*11b0*/  FMUL.FTZ R33, R21, R20.reuse ;  /* 0x0000001415217220 */ /* 0x084fe20000410000 */
[-C--:B------:R-:W-:Y:S01]  /*11c0*/  FMUL.FTZ R34, R25, R20.reuse ;  /* 0x0000001419227220 */ /* 0x080fe20000410000 */
[--C-:B------:R-:W-:Y:S02]  /*11d0*/  HADD2.F32 R21, -RZ, R32.reuse.H0_H0 ;  /* 0x20000020ff157230 */ /* 0x100fe40000004100 */
[-C--:B------:R-:W-:Y:S01]  /*11e0*/  FMUL.FTZ R35, R35, R20.reuse ;  /* 0x0000001423237220 */ /* 0x080fe20000410000 */
[----:B------:R-:W-:Y:S01]  /*11f0*/  HADD2.F32 R25, -RZ, R32.H1_H1 ;  /* 0x30000020ff197230 */ /* 0x000fe20000004100 */
[----:B------:R-:W-:Y:S01]  /*1200*/  F2FP.SATFINITE.E2M1.F32.PACK_AB_MERGE_C R33, R34, R33, RZ ;  /* 0x000000212221723e */ /* 0x000fe200042070ff */
[----:B------:R-:W-:-:S03]  /*1210*/  FMUL.FTZ R21, R21, R20 ;  /* 0x0000001415157220 */ /* 0x000fc60000410000 */
[-C--:B------:R-:W-:Y:S01]  /*1220*/  FMUL.FTZ R32, R25, R20.reuse ;  /* 0x0000001419207220 */ /* 0x080fe20000410000 */
[--C-:B------:R-:W-:Y:S02]  /*1230*/  HADD2.F32 R25, -RZ, R29.reuse.H0_H0 ;  /* 0x2000001dff197230 */ /* 0x100fe40000004100 */
[----:B------:R-:W-:Y:S02]  /*1240*/  HADD2.F32 R29, -RZ, R29.H1_H1 ;  /* 0x3000001dff1d7230 */ /* 0x000fe40000004100 */
[----:B------:R-:W-:Y:S01]  /*1250*/  F2FP.SATFINITE.E2M1.F32.PACK_AB_MERGE_C R21, R32, R21, R33 ;  /* 0x000000152015723e */ /* 0x000fe20004207021 */
[----:B------:R-:W-:Y:S02]  /*1260*/  HADD2.F32 R33, -RZ, R30.H0_H0 ;  /* 0x2000001eff217230 */ /* 0x000fe40000004100 */
[-C--:B------:R-:W-:Y:S01]  /*1270*/  FMUL.FTZ R25, R25, R20.reuse ;  /* 0x0000001419197220 */ /* 0x080fe20000410000 */
[-C--:B------:R-:W-:Y:S02]  /*1280*/  FMUL.FTZ R30, R29, R20.reuse ;  /* 0x000000141d1e7220 */ /* 0x080fe40000410000 */
[----:B------:R-:W-:Y:S01]  /*1290*/  FMUL.FTZ R32, R33, R20 ;  /* 0x0000001421207220 */ /* 0x000fe20000410000 */
[----:B------:R-:W-:-:S02]  /*12a0*/  MOV R20, R18 ;  /* 0x0000001200147202 */ /* 0x000fc40000000f00 */
[----:B------:R-:W-:Y:S02]  /*12b0*/  LEA R33, R28, R13, 0x1 ;  /* 0x0000000d1c217211 */ /* 0x000fe400078e08ff */
[----:B------:R-:W-:Y:S01]  /*12c0*/  F2FP.SATFINITE.E2M1.F32.PACK_AB_MERGE_C R29, R35, R32, R21 ;  /* 0x00000020231d723e */ /* 0x000fe20004207015 */
[----:B------:R-:W-:Y:S02]  /*12d0*/  IMAD.MOV.U32 R21, RZ, RZ, R11 ;  /* 0x000000ffff157224 */ /* 0x000fe400078e000b */
[----:B------:R-:W-:Y:S01]  /*12e0*/  IMAD R32, R24, UR34, RZ ;  /* 0x0000002218207c24 */ /* 0x000fe2000f8e02ff */
[----:B------:R-:W-:Y:S01]  /*12f0*/  F2FP.SATFINITE.E2M1.F32.PACK_AB_MERGE_C R25, R30, R25, R29 ;  /* 0x000000191e19723e */ /* 0x000fe2000420701d */
[----:B------:R-:W-:-:S04]  /*1300*/  IMAD.WIDE.U32 R20, R23, UR34, R20 ;  /* 0x0000002217147c25 */ /* 0x000fc8000f8e0014 */
[----:B------:R-:W-:Y:S02]  /*1310*/  IMAD R35, R23, UR35, R32 ;  /* 0x0000002317237c24 */ /* 0x000fe4000f8e0220 */
[----:B------:R-:W-:-:S03]  /*1320*/  IMAD.SHL.U32 R33, R33, 0x4, RZ ;  /* 0x0000000421217824 */ /* 0x000fc600078e00ff */
[----:B------:R-:W-:Y:S02]  /*1330*/  IADD3 R21, PT, PT, R21, R35, RZ ;  /* 0x0000002315157210 */ /* 0x000fe40007ffe0ff */
[----:B------:R-:W-:-:S04]  /*1340*/  IADD3 R20, P1, P2, R20, UR30, R33 ;  /* 0x0000001e14147c10 */ /* 0x000fc8000fa3e021 */
        /* <DEDUP_REMOVED lines=17> */
[----:B------:R-:W-:Y:S01]  /*1460*/  IMAD.HI.U32 R21, R21, R25, R20 ;  /* 0x0000001915157227 */ /* 0x000fe200078e0014 */
[----:B------:R-:W-:-:S03]  /*1470*/  IADD3 R25, PT, PT, RZ, -R29, RZ ;  /* 0x8000001dff197210 */ /* 0x000fc60007ffe0ff */
[----:B-1----:R-:W-:Y:S02]  /*1480*/  VIADD R20, R6, 0xffffffe ;  /* 0x0ffffffe06147836 */ /* 0x002fe40000000000 */
[----:B------:R-:W-:-:S04]  /*1490*/  IMAD.HI.U32 R21, R21, R30, RZ ;  /* 0x0000001e15157227 */ /* 0x000fc800078e00ff */
[----:B------:R-:W-:-:S05]  /*14a0*/  IMAD R25, R21, R25, R30 ;  /* 0x0000001915197224 */ /* 0x000fca00078e021e */
[----:B------:R-:W-:-:S13]  /*14b0*/  ISETP.GT.U32.AND P2, PT, R2, R25, PT ;  /* 0x000000190200720c */ /* 0x000fda0003f44070 */
[----:B------:R-:W-:Y:S01]  /*14c0*/  @!P2 IMAD.IADD R25, R25, 0x1, -R2 ;  /* 0x000000011919a824 */ /* 0x000fe200078e0a02 */
[----:B------:R-:W-:Y:S02]  /*14d0*/  @!P2 IADD3 R21, PT, PT, R21, 0x1, RZ ;  /* 0x000000011515a810 */ /* 0x000fe40007ffe0ff */
[----:B------:R-:W-:Y:S02]  /*14e0*/  ISETP.NE.AND P2, PT, R9, RZ, PT ;  /* 0x000000ff0900720c */ /* 0x000fe40003f45270 */
[----:B------:R-:W-:Y:S02]  /*14f0*/  ISETP.GE.U32.AND P1, PT, R25, R2, PT ;  /* 0x000000021900720c */ /* 0x000fe40003f26070 */
[----:B------:R-:W-:-:S04]  /*1500*/  LOP3.LUT R2, R28, R9, RZ, 0x3c, !PT ;  /* 0x000000091c027212 */ /* 0x000fc800078e3cff */
[----:B------:R-:W-:-:S07]  /*1510*/  ISETP.GE.AND P3, PT, R2, RZ, PT ;  /* 0x000000ff0200720c */ /* 0x000fce0003f66270 */
[----:B------:R-:W-:-:S05]  /*1520*/  @P1 VIADD R21, R21, 0x1 ;  /* 0x0000000115151836 */ /* 0x000fca0000000000 */
[----:B------:R-:W-:Y:S02]  /*1530*/  MOV R25, R21 ;  /* 0x0000001500197202 */ /* 0x000fe40000000f00 */
[----:B------:R1:W2:Y:S02]  /*1540*/  F2I.FTZ.U32.TRUNC.NTZ R21, R20 ;  /* 0x0000001400157305 */ /* 0x0002a4000021f000 */
[----:B------:R-:W-:Y:S02]  /*1550*/  @!P3 IADD3 R25, PT, PT, -R25, RZ, RZ ;  /* 0x000000ff1919b210 */ /* 0x000fe40007ffe1ff */
[----:B------:R-:W-:-:S05]  /*1560*/  @!P2 LOP3.LUT R25, RZ, R9, RZ, 0x33, !PT ;  /* 0x00000009ff19a212 */ /* 0x000fca00078e33ff */
[--C-:B------:R-:W-:Y:S02]  /*1570*/  IMAD.MOV R2, RZ, RZ, -R25.reuse ;  /* 0x000000ffff027224 */ /* 0x100fe400078e0a19 */
[----:B-1----:R-:W-:Y:S02]  /*1580*/  HFMA2 R20, -RZ, RZ, 0, 0 ;  /* 0x00000000ff147431 */ /* 0x002fe400000001ff */
[----:B------:R-:W-:Y:S01]  /*1590*/  IMAD R2, R9, R2, R28 ;  /* 0x0000000209027224 */ /* 0x000fe200078e021c */
[----:B--2---:R-:W-:Y:S01]  /*15a0*/  IADD3 R6, PT, PT, RZ, -R21, RZ ;  /* 0x80000015ff067210 */ /* 0x004fe20007ffe0ff */
[----:B------:R-:W-:-:S03]  /*15b0*/  IMAD.IADD R28, R12, 0x1, R25 ;  /* 0x000000010c1c7824 */ /* 0x000fc600078e0219 */
        /* <DEDUP_REMOVED lines=38> */
.L_x_31:
[----:B------:R-:W-:Y:S05]  /*1820*/  BSYNC.RECONVERGENT B1 ;  /* 0x0000000000017941 */ /* 0x000fea0003800200 */
.L_x_30:
[----:B------:R-:W-:-:S04]  /*1830*/  IADD3 R10, PT, PT, R10, UR4, RZ ;  /* 0x000000040a0a7c10 */ /* 0x000fc8000fffe0ff */
[----:B------:R-:W-:-:S13]  /*1840*/  ISETP.GE.AND P0, PT, R10, R15, PT ;  /* 0x0000000f0a00720c */ /* 0x000fda0003f06270 */
[----:B------:R-:W-:Y:S05]  /*1850*/  @!P0 BRA `(.L_x_32) ;  /* 0xfffffff400848947 */ /* 0x000fea000383ffff */
[----:B------:R-:W-:Y:S05]  /*1860*/  BSYNC B0 ;  /* 0x0000000000007941 */ /* 0x000fea0003800000 */
.L_x_28:
[----:B------:R-:W-:Y:S05]  /*1870*/  EXIT ;  /* 0x000000000000794d */ /* 0x000fea0003800000 */
.L_x_24:
[----:B------:R-:W-:Y:S01]  /*1880*/  HFMA2 R24, -RZ, RZ, 0, 5.9604644775390625e-08 ;  /* 0x00000001ff187431 */ /* 0x000fe200000001ff */
[----:B------:R-:W-:Y:S01]  /*1890*/  BSSY B1, `(.L_x_33) ;  /* 0x0000007000017945 */ /* 0x000fe20003800000 */
[----:B------:R-:W-:Y:S01]  /*18a0*/  IMAD.MOV.U32 R33, RZ, RZ, R32 ;  /* 0x000000ffff217224 */ /* 0x000fe200078e0020 */
[----:B------:R-:W-:Y:S01]  /*18b0*/  MOV R14, 0xffffffff ;  /* 0xffffffff000e7802 */ /* 0x000fe20000000f00 */
[----:B------:R-:W-:-:S07]  /*18c0*/  IMAD.MOV.U32 R25, RZ, RZ, 0x1f ;  /* 0x0000001fff197424 */ /* 0x000fce00078e00ff */
[----:B012---:R-:W-:Y:S05]  /*18d0*/  WARPSYNC.COLLECTIVE R14, `(.L_x_34) ;  /* 0x000000000e087348 */ /* 0x007fea0003c00000 */
[----:B------:R3:W4:Y:S02]  /*18e0*/  SHFL.BFLY P1, R14, R33, R24, R25 ;  /* 0x0c000018210e7389 */ /* 0x0007240000020019 */
[----:B01234-:R-:W-:Y:S05]  /*18f0*/  ENDCOLLECTIVE ;  /* 0x000000000000791b */ /* 0x01ffea0003800000 */
.L_x_34:
[----:B------:R-:W-:Y:S05]  /*1900*/  BSYNC B1 ;  /* 0x0000000000017941 */ /* 0x000fea0003800000 */
.L_x_33:
[----:B------:R-:W-:Y:S05]  /*1910*/  BRA `(.L_x_35) ;  /* 0xffffffec00e87947 */ /* 0x000fea000383ffff */
.L_x_29:
        /* <DEDUP_REMOVED lines=8> */
.L_x_37:
[----:B------:R-:W-:Y:S05]  /*19a0*/  BSYNC B1 ;  /* 0x0000000000017941 */ /* 0x000fea0003800000 */
.L_x_36:
[----:B------:R-:W-:Y:S05]  /*19b0*/  BRA `(.L_x_38) ;  /* 0xfffffff400b47947 */ /* 0x000fea000383ffff */
        .weak           $__internal_1_$__cuda_sm20_div_s64
        .type           $__internal_1_$__cuda_sm20_div_s64,@function
        .size           $__internal_1_$__cuda_sm20_div_s64,(.L_x_41 - $__internal_1_$__cuda_sm20_div_s64)
$__internal_1_$__cuda_sm20_div_s64:
        /* <DEDUP_REMOVED lines=87> */
[----:B------:R-:W-:Y:S06]  /*1f30*/  RET.REL.NODEC R2 `(_ZN4vllm30reshape_and_cache_nvfp4_kernelIN3c104HalfEEEvPKT_S5_PhS6_S6_S6_PKlPKfSA_lliiillllll) ;  /* 0xffffffe002307950 */ /* 0x000fec0003c3ffff */
.L_x_39:
        /* <DEDUP_REMOVED lines=12> */
.L_x_41:


//--------------------- .nv.shared.reserved.0     --------------------------
	.section	.nv.shared.reserved.0,"aw",@nobits
	.weak		__nv_reservedSMEM_offset_0_alias
	.size		__nv_reservedSMEM_offset_0_alias, 0, 64
	.other		__nv_reservedSMEM_offset_0_alias,@"STO_CUDA_RESERVED_SHARED STV_DEFAULT"
__nv_reservedSMEM_offset_0_alias:
	.zero		0
	.zero		64


//--------------------- .nv.global                --------------------------
	.section	.nv.global,"aw",@nobits
.nv.global:
	.type		_ZN56_INTERNAL_b7372ac0_25_nvfp4_kv_cache_kernels_cu_0d08fd474cuda3std3__48in_placeE,@object
	.size		_ZN56_INTERNAL_b7372ac0_25_nvfp4_kv_cache_kernels_cu_0d08fd474cuda3std3__48in_placeE,(_ZN56_INTERNAL_b7372ac0_25_nvfp4_kv_cache_kernels_cu_0d08fd474cuda3std6ranges3__45__cpo8distanceE - _ZN56_INTERNAL_b7372ac0_25_nvfp4_kv_cache_kernels_cu_0d08fd474cuda3std3__48in_placeE)
_ZN56_INTERNAL_b7372ac0_25_nvfp4_kv_cache_kernels_cu_0d08fd474cuda3std3__48in_placeE:
	.zero		1
	.type		_ZN56_INTERNAL_b7372ac0_25_nvfp4_kv_cache_kernels_cu_0d08fd474cuda3std6ranges3__45__cpo8distanceE,@object
	.size		_ZN56_INTERNAL_b7372ac0_25_nvfp4_kv_cache_kernels_cu_0d08fd474cuda3std6ranges3__45__cpo8distanceE,(_ZN56_INTERNAL_b7372ac0_25_nvfp4_kv_cache_kernels_cu_0d08fd474cuda3std3__45__cpo6cbeginE - _ZN56_INTERNAL_b7372ac0_25_nvfp4_kv_cache_kernels_cu_0d08fd474cuda3std6ranges3__45__cpo8distanceE)
_ZN56_INTERNAL_b7372ac0_25_nvfp4_kv_cache_kernels_cu_0d08fd474cuda3std6ranges3__45__cpo8distanceE:
	.zero		1
	.type		_ZN56_INTERNAL_b7372ac0_25_nvfp4_kv_cache_kernels_cu_0d08fd474cuda3std3__45__cpo6cbeginE,@object
	.size		_ZN56_INTERNAL_b7372ac0_25_nvfp4_kv_cache_kernels_cu_0d08fd474cuda3std3__45__cpo6cbeginE,(_ZN56_INTERNAL_b7372ac0_25_nvfp4_kv_cache_kernels_cu_0d08fd474cuda3std6ranges3__45__cpo7advanceE - _ZN56_INTERNAL_b7372ac0_25_nvfp4_kv_cache_kernels_cu_0d08fd474cuda3std3__45__cpo6cbeginE)
_ZN56_INTERNAL_b7372ac0_25_nvfp4_kv_cache_kernels_cu_0d08fd474cuda3std3__45__cpo6cbeginE:
	.zero		1
	.type		_ZN56_INTERNAL_b7372ac0_25_nvfp4_kv_cache_kernels_cu_0d08fd474cuda3std6ranges3__45__cpo7advanceE,@object
	.size		_ZN56_INTERNAL_b7372ac0_25_nvfp4_kv_cache_kernels_cu_0d08fd474cuda3std6ranges3__45__cpo7advanceE,(_ZN56_INTERNAL_b7372ac0_25_nvfp4_kv_cache_kernels_cu_0d08fd474cuda3std3__45__cpo7crbeginE - _ZN56_INTERNAL_b7372ac0_25_nvfp4_kv_cache_kernels_cu_0d08fd474cuda3std6ranges3__45__cpo7advanceE)
_ZN56_INTERNAL_b7372ac0_25_nvfp4_kv_cache_kernels_cu_0d08fd474cuda3std6ranges3__45__cpo7advanceE:
	.zero		1
	.type		_ZN56_INTERNAL_b7372ac0_25_nvfp4_kv_cache_kernels_cu_0d08fd474cuda3std3__45__cpo7crbeginE,@object
	.size		_ZN56_INTERNAL_b7372ac0_25_nvfp4_kv_cache_kernels_cu_0d08fd474cuda3std3__45__cpo7crbeginE,(_ZN56_INTERNAL_b7372ac0_25_nvfp4_kv_cache_kernels_cu_0d08fd474cuda3std6ranges3__45__cpo4dataE - _ZN56_INTERNAL_b7372ac0_25_nvfp4_kv_cache_kernels_cu_0d08fd474cuda3std3__45__cpo7crbeginE)
_ZN56_INTERNAL_b7372ac0_25_nvfp4_kv_cache_kernels_cu_0d08fd474cuda3std3__45__cpo7crbeginE:
	.zero		1
	.type		_ZN56_INTERNAL_b7372ac0_25_nvfp4_kv_cache_kernels_cu_0d08fd474cuda3std6ranges3__45__cpo4dataE,@object
	.size		_ZN56_INTERNAL_b7372ac0_25_nvfp4_kv_cache_kernels_cu_0d08fd474cuda3std6ranges3__45__cpo4dataE,(_ZN56_INTERNAL_b7372ac0_25_nvfp4_kv_cache_kernels_cu_0d08fd474cuda3std6ranges3__45__cpo5beginE - _ZN56_INTERNAL_b7372ac0_25_nvfp4_kv_cache_kernels_cu_0d08fd474cuda3std6ranges3__45__cpo4dataE)
_ZN56_INTERNAL_b7372ac0_25_nvfp4_kv_cache_kernels_cu_0d08fd474cuda3std6ranges3__45__cpo4dataE:
	.zero		1
	.type		_ZN56_INTERNAL_b7372ac0_25_nvfp4_kv_cache_kernels_cu_0d08fd474cuda3std6ranges3__45__cpo5beginE,@object
	.size		_ZN56_INTERNAL_b7372ac0_25_nvfp4_kv_cache_kernels_cu_0d08fd474cuda3std6ranges3__45__cpo5beginE,(_ZN56_INTERNAL_b7372ac0_25_nvfp4_kv_cache_kernels_cu_0d08fd474cuda3std3__458_GLOBAL__N__b7372ac0_25_nvfp4_kv_cache_kernels_cu_0d08fd476ignoreE - _ZN56_INTERNAL_b7372ac0_25_nvfp4_kv_cache_kernels_cu_0d08fd474cuda3std6ranges3__45__cpo5beginE)
_ZN56_INTERNAL_b7372ac0_25_nvfp4_kv_cache_kernels_cu_0d08fd474cuda3std6ranges3__45__cpo5beginE:
	.zero		1
	.type		_ZN56_INTERNAL_b7372ac0_25_nvfp4_kv_cache_kernels_cu_0d08fd474cuda3std3__458_GLOBAL__N__b7372ac0_25_nvfp4_kv_cache_kernels_cu_0d08fd476ignoreE,@object
	.size		_ZN56_INTERNAL_b7372ac0_25_nvfp4_kv_cache_kernels_cu_0d08fd474cuda3std3__458_GLOBAL__N__b7372ac0_25_nvfp4_kv_cache_kernels_cu_0d08fd476ignoreE,(_ZN56_INTERNAL_b7372ac0_25_nvfp4_kv_cache_kernels_cu_0d08fd474cuda3std6ranges3__45__cpo4sizeE - _ZN56_INTERNAL_b7372ac0_25_nvfp4_kv_cache_kernels_cu_0d08fd474cuda3std3__458_GLOBAL__N__b7372ac0_25_nvfp4_kv_cache_kernels_cu_0d08fd476ignoreE)
_ZN56_INTERNAL_b7372ac0_25_nvfp4_kv_cache_kernels_cu_0d08fd474cuda3std3__458_GLOBAL__N__b7372ac0_25_nvfp4_kv_cache_kernels_cu_0d08fd476ignoreE:
	.zero		1
	.type		_ZN56_INTERNAL_b7372ac0_25_nvfp4_kv_cache_kernels_cu_0d08fd474cuda3std6ranges3__45__cpo4sizeE,@object
	.size		_ZN56_INTERNAL_b7372ac0_25_nvfp4_kv_cache_kernels_cu_0d08fd474cuda3std6ranges3__45__cpo4sizeE,(_ZN56_INTERNAL_b7372ac0_25_nvfp4_kv_cache_kernels_cu_0d08fd474cuda3std3__45__cpo5beginE - _ZN56_INTERNAL_b7372ac0_25_nvfp4_kv_cache_kernels_cu_0d08fd474cuda3std6ranges3__45__cpo4sizeE)
_ZN56_INTERNAL_b7372ac0_25_nvfp4_kv_cache_kernels_cu_0d08fd474cuda3std6ranges3__45__cpo4sizeE:
	.zero		1
	.type		_ZN56_INTERNAL_b7372ac0_25_nvfp4_kv_cache_kernels_cu_0d08fd474cuda3std3__45__cpo5beginE,@object
	.size		_ZN56_INTERNAL_b7372ac0_25_nvfp4_kv_cache_kernels_cu_0d08fd474cuda3std3__45__cpo5beginE,(_ZN56_INTERNAL_b7372ac0_25_nvfp4_kv_cache_kernels_cu_0d08fd474cuda3std6ranges3__45__cpo6cbeginE - _ZN56_INTERNAL_b7372ac0_25_nvfp4_kv_cache_kernels_cu_0d08fd474cuda3std3__45__cpo5beginE)
_ZN56_INTERNAL_b7372ac0_25_nvfp4_kv_cache_kernels_cu_0d08fd474cuda3std3__45__cpo5beginE:
	.zero		1
	.type		_ZN56_INTERNAL_b7372ac0_25_nvfp4_kv_cache_kernels_cu_0d08fd474cuda3std6ranges3__45__cpo6cbeginE,@object
	.size		_ZN56_INTERNAL_b7372ac0_25_nvfp4_kv_cache_kernels_cu_0d08fd474cuda3std6ranges3__45__cpo6cbeginE,(_ZN56_INTERNAL_b7372ac0_25_nvfp4_kv_cache_kernels_cu_0d08fd474cuda3std3__45__cpo6rbeginE - _ZN56_INTERNAL_b7372ac0_25_nvfp4_kv_cache_kernels_cu_0d08fd474cuda3std6ranges3__45__cpo6cbeginE)
_ZN56_INTERNAL_b7372ac0_25_nvfp4_kv_cache_kernels_cu_0d08fd474cuda3std6ranges3__45__cpo6cbeginE:
	.zero		1
	.type		_ZN56_INTERNAL_b7372ac0_25_nvfp4_kv_cache_kernels_cu_0d08fd474cuda3std3__45__cpo6rbeginE,@object
	.size		_ZN56_INTERNAL_b7372ac0_25_nvfp4_kv_cache_kernels_cu_0d08fd474cuda3std3__45__cpo6rbeginE,(_ZN56_INTERNAL_b7372ac0_25_nvfp4_kv_cache_kernels_cu_0d08fd474cuda3std6ranges3__45__cpo4nextE - _ZN56_INTERNAL_b7372ac0_25_nvfp4_kv_cache_kernels_cu_0d08fd474cuda3std3__45__cpo6rbeginE)
_ZN56_INTERNAL_b7372ac0_25_nvfp4_kv_cache_kernels_cu_0d08fd474cuda3std3__45__cpo6rbeginE:
	.zero		1
	.type		_ZN56_INTERNAL_b7372ac0_25_nvfp4_kv_cache_kernels_cu_0d08fd474cuda3std6ranges3__45__cpo4nextE,@object
	.size		_ZN56_INTERNAL_b7372ac0_25_nvfp4_kv_cache_kernels_cu_0d08fd474cuda3std6ranges3__45__cpo4nextE,(_ZN56_INTERNAL_b7372ac0_25_nvfp4_kv_cache_kernels_cu_0d08fd474cuda3std6ranges3__45__cpo4swapE - _ZN56_INTERNAL_b7372ac0_25_nvfp4_kv_cache_kernels_cu_0d08fd474cuda3std6ranges3__45__cpo4nextE)
_ZN56_INTERNAL_b7372ac0_25_nvfp4_kv_cache_kernels_cu_0d08fd474cuda3std6ranges3__45__cpo4nextE:
	.zero		1
	.type		_ZN56_INTERNAL_b7372ac0_25_nvfp4_kv_cache_kernels_cu_0d08fd474cuda3std6ranges3__45__cpo4swapE,@object
	.size		_ZN56_INTERNAL_b7372ac0_25_nvfp4_kv_cache_kernels_cu_0d08fd474cuda3std6ranges3__45__cpo4swapE,(_ZN56_INTERNAL_b7372ac0_25_nvfp4_kv_cache_kernels_cu_0d08fd474cuda3std3__420unreachable_sentinelE - _ZN56_INTERNAL_b7372ac0_25_nvfp4_kv_cache_kernels_cu_0d08fd474cuda3std6ranges3__45__cpo4swapE)
_ZN56_INTERNAL_b7372ac0_25_nvfp4_kv_cache_kernels_cu_0d08fd474cuda3std6ranges3__45__cpo4swapE:
	.zero		1
	.type		_ZN56_INTERNAL_b7372ac0_25_nvfp4_kv_cache_kernels_cu_0d08fd474cuda3std3__420unreachable_sentinelE,@object
	.size		_ZN56_INTERNAL_b7372ac0_25_nvfp4_kv_cache_kernels_cu_0d08fd474cuda3std3__420unreachable_sentinelE,(_ZN56_INTERNAL_b7372ac0_25_nvfp4_kv_cache_kernels_cu_0d08fd476thrust24THRUST_300001_SM_1030_NS6system6detail10sequential3seqE - _ZN56_INTERNAL_b7372ac0_25_nvfp4_kv_cache_kernels_cu_0d08fd474cuda3std3__420unreachable_sentinelE)
_ZN56_INTERNAL_b7372ac0_25_nvfp4_kv_cache_kernels_cu_0d08fd474cuda3std3__420unreachable_sentinelE:
	.zero		1
	.type		_ZN56_INTERNAL_b7372ac0_25_nvfp4_kv_cache_kernels_cu_0d08fd476thrust24THRUST_300001_SM_1030_NS6system6detail10sequential3seqE,@object
	.size		_ZN56_INTERNAL_b7372ac0_25_nvfp4_kv_cache_kernels_cu_0d08fd476thrust24THRUST_300001_SM_1030_NS6system6detail10sequential3seqE,(_ZN56_INTERNAL_b7372ac0_25_nvfp4_kv_cache_kernels_cu_0d08fd474cuda3std3__45__cpo4cendE - _ZN56_INTERNAL_b7372ac0_25_nvfp4_kv_cache_kernels_cu_0d08fd476thrust24THRUST_300001_SM_1030_NS6system6detail10sequential3seqE)
_ZN56_INTERNAL_b7372ac0_25_nvfp4_kv_cache_kernels_cu_0d08fd476thrust24THRUST_300001_SM_1030_NS6system6detail10sequential3seqE:
	.zero		1
	.type		_ZN56_INTERNAL_b7372ac0_25_nvfp4_kv_cache_kernels_cu_0d08fd474cuda3std3__45__cpo4cendE,@object
	.size		_ZN56_INTERNAL_b7372ac0_25_nvfp4_kv_cache_kernels_cu_0d08fd474cuda3std3__45__cpo4cendE,(_ZN56_INTERNAL_b7372ac0_25_nvfp4_kv_cache_kernels_cu_0d08fd474cuda3std6ranges3__45__cpo9iter_swapE - _ZN56_INTERNAL_b7372ac0_25_nvfp4_kv_cache_kernels_cu_0d08fd474cuda3std3__45__cpo4cendE)
_ZN56_INTERNAL_b7372ac0_25_nvfp4_kv_cache_kernels_cu_0d08fd474cuda3std3__45__cpo4cendE:
	.zero		1
	.type		_ZN56_INTERNAL_b7372ac0_25_nvfp4_kv_cache_kernels_cu_0d08fd474cuda3std6ranges3__45__cpo9iter_swapE,@object
	.size		_ZN56_INTERNAL_b7372ac0_25_nvfp4_kv_cache_kernels_cu_0d08fd474cuda3std6ranges3__45__cpo9iter_swapE,(_ZN56_INTERNAL_b7372ac0_25_nvfp4_kv_cache_kernels_cu_0d08fd474cuda3std3__45__cpo5crendE - _ZN56_INTERNAL_b7372ac0_25_nvfp4_kv_cache_kernels_cu_0d08fd474cuda3std6ranges3__45__cpo9iter_swapE)
_ZN56_INTERNAL_b7372ac0_25_nvfp4_kv_cache_kernels_cu_0d08fd474cuda3std6ranges3__45__cpo9iter_swapE:
	.zero		1
	.type		_ZN56_INTERNAL_b7372ac0_25_nvfp4_kv_cache_kernels_cu_0d08fd474cuda3std3__45__cpo5crendE,@object
	.size		_ZN56_INTERNAL_b7372ac0_25_nvfp4_kv_cache_kernels_cu_0d08fd474cuda3std3__45__cpo5crendE,(_ZN56_INTERNAL_b7372ac0_25_nvfp4_kv_cache_kernels_cu_0d08fd474cuda3std6ranges3__45__cpo5cdataE - _ZN56_INTERNAL_b7372ac0_25_nvfp4_kv_cache_kernels_cu_0d08fd474cuda3std3__45__cpo5crendE)
_ZN56_INTERNAL_b7372ac0_25_nvfp4_kv_cache_kernels_cu_0d08fd474cuda3std3__45__cpo5crendE:
	.zero		1
	.type		_ZN56_INTERNAL_b7372ac0_25_nvfp4_kv_cache_kernels_cu_0d08fd474cuda3std6ranges3__45__cpo5cdataE,@object
	.size		_ZN56_INTERNAL_b7372ac0_25_nvfp4_kv_cache_kernels_cu_0d08fd474cuda3std6ranges3__45__cpo5cdataE,(_ZN56_INTERNAL_b7372ac0_25_nvfp4_kv_cache_kernels_cu_0d08fd474cuda3std6ranges3__45__cpo3endE - _ZN56_INTERNAL_b7372ac0_25_nvfp4_kv_cache_kernels_cu_0d08fd474cuda3std6ranges3__45__cpo5cdataE)
_ZN56_INTERNAL_b7372ac0_25_nvfp4_kv_cache_kernels_cu_0d08fd474cuda3std6ranges3__45__cpo5cdataE:
	.zero		1
	.type		_ZN56_INTERNAL_b7372ac0_25_nvfp4_kv_cache_kernels_cu_0d08fd474cuda3std6ranges3__45__cpo3endE,@object
	.size		_ZN56_INTERNAL_b7372ac0_25_nvfp4_kv_cache_kernels_cu_0d08fd474cuda3std6ranges3__45__cpo3endE,(_ZN56_INTERNAL_b7372ac0_25_nvfp4_kv_cache_kernels_cu_0d08fd474cuda3std3__419piecewise_constructE - _ZN56_INTERNAL_b7372ac0_25_nvfp4_kv_cache_kernels_cu_0d08fd474cuda3std6ranges3__45__cpo3endE)
_ZN56_INTERNAL_b7372ac0_25_nvfp4_kv_cache_kernels_cu_0d08fd474cuda3std6ranges3__45__cpo3endE:
	.zero		1
	.type		_ZN56_INTERNAL_b7372ac0_25_nvfp4_kv_cache_kernels_cu_0d08fd474cuda3std3__419piecewise_constructE,@object
	.size		_ZN56_INTERNAL_b7372ac0_25_nvfp4_kv_cache_kernels_cu_0d08fd474cuda3std3__419piecewise_constructE,(_ZN56_INTERNAL_b7372ac0_25_nvfp4_kv_cache_kernels_cu_0d08fd474cuda3std6ranges3__45__cpo5ssizeE - _ZN56_INTERNAL_b7372ac0_25_nvfp4_kv_cache_kernels_cu_0d08fd474cuda3std3__419piecewise_constructE)
_ZN56_INTERNAL_b7372ac0_25_nvfp4_kv_cache_kernels_cu_0d08fd474cuda3std3__419piecewise_constructE:
	.zero		1
	.type		_ZN56_INTERNAL_b7372ac0_25_nvfp4_kv_cache_kernels_cu_0d08fd474cuda3std6ranges3__45__cpo5ssizeE,@object
	.size		_ZN56_INTERNAL_b7372ac0_25_nvfp4_kv_cache_kernels_cu_0d08fd474cuda3std6ranges3__45__cpo5ssizeE,(_ZN56_INTERNAL_b7372ac0_25_nvfp4_kv_cache_kernels_cu_0d08fd474cuda3std3__45__cpo3endE - _ZN56_INTERNAL_b7372ac0_25_nvfp4_kv_cache_kernels_cu_0d08fd474cuda3std6ranges3__45__cpo5ssizeE)
_ZN56_INTERNAL_b7372ac0_25_nvfp4_kv_cache_kernels_cu_0d08fd474cuda3std6ranges3__45__cpo5ssizeE:
	.zero		1
	.type		_ZN56_INTERNAL_b7372ac0_25_nvfp4_kv_cache_kernels_cu_0d08fd474cuda3std3__45__cpo3endE,@object
	.size		_ZN56_INTERNAL_b7372ac0_25_nvfp4_kv_cache_kernels_cu_0d08fd474cuda3std3__45__cpo3endE,(_ZN56_INTERNAL_b7372ac0_25_nvfp4_kv_cache_kernels_cu_0d08fd474cuda3std6ranges3__45__cpo4cendE - _ZN56_INTERNAL_b7372ac0_25_nvfp4_kv_cache_kernels_cu_0d08fd474cuda3std3__45__cpo3endE)
_ZN56_INTERNAL_b7372ac0_25_nvfp4_kv_cache_kernels_cu_0d08fd474cuda3std3__45__cpo3endE:
	.zero		1
	.type		_ZN56_INTERNAL_b7372ac0_25_nvfp4_kv_cache_kernels_cu_0d08fd474cuda3std6ranges3__45__cpo4cendE,@object
	.size		_ZN56_INTERNAL_b7372ac0_25_nvfp4_kv_cache_kernels_cu_0d08fd474cuda3std6ranges3__45__cpo4cendE,(_ZN56_INTERNAL_b7372ac0_25_nvfp4_kv_cache_kernels_cu_0d08fd474cuda3std3__45__cpo4rendE - _ZN56_INTERNAL_b7372ac0_25_nvfp4_kv_cache_kernels_cu_0d08fd474cuda3std6ranges3__45__cpo4cendE)
_ZN56_INTERNAL_b7372ac0_25_nvfp4_kv_cache_kernels_cu_0d08fd474cuda3std6ranges3__45__cpo4cendE:
	.zero		1
	.type		_ZN56_INTERNAL_b7372ac0_25_nvfp4_kv_cache_kernels_cu_0d08fd474cuda3std3__45__cpo4rendE,@object
	.size		_ZN56_INTERNAL_b7372ac0_25_nvfp4_kv_cache_kernels_cu_0d08fd474cuda3std3__45__cpo4rendE,(_ZN56_INTERNAL_b7372ac0_25_nvfp4_kv_cache_kernels_cu_0d08fd474cuda3std6ranges3__45__cpo4prevE - _ZN56_INTERNAL_b7372ac0_25_nvfp4_kv_cache_kernels_cu_0d08fd474cuda3std3__45__cpo4rendE)
_ZN56_INTERNAL_b7372ac0_25_nvfp4_kv_cache_kernels_cu_0d08fd474cuda3std3__45__cpo4rendE:
	.zero		1
	.type		_ZN56_INTERNAL_b7372ac0_25_nvfp4_kv_cache_kernels_cu_0d08fd474cuda3std6ranges3__45__cpo4prevE,@object
	.size		_ZN56_INTERNAL_b7372ac0_25_nvfp4_kv_cache_kernels_cu_0d08fd474cuda3std6ranges3__45__cpo4prevE,(_ZN56_INTERNAL_b7372ac0_25_nvfp4_kv_cache_kernels_cu_0d08fd474cuda3std6ranges3__45__cpo9iter_moveE - _ZN56_INTERNAL_b7372ac0_25_nvfp4_kv_cache_kernels_cu_0d08fd474cuda3std6ranges3__45__cpo4prevE)
_ZN56_INTERNAL_b7372ac0_25_nvfp4_kv_cache_kernels_cu_0d08fd474cuda3std6ranges3__45__cpo4prevE:
	.zero		1
	.type		_ZN56_INTERNAL_b7372ac0_25_nvfp4_kv_cache_kernels_cu_0d08fd474cuda3std6ranges3__45__cpo9iter_moveE,@object
	.size		_ZN56_INTERNAL_b7372ac0_25_nvfp4_kv_cache_kernels_cu_0d08fd474cuda3std6ranges3__45__cpo9iter_moveE,(.L_13 - _ZN56_INTERNAL_b7372ac0_25_nvfp4_kv_cache_kernels_cu_0d08fd474cuda3std6ranges3__45__cpo9iter_moveE)
_ZN56_INTERNAL_b7372ac0_25_nvfp4_kv_cache_kernels_cu_0d08fd474cuda3std6ranges3__45__cpo9iter_moveE:
	.zero		1
.L_13:


//--------------------- .nv.constant0._ZN4vllm30reshape_and_cache_nvfp4_kernelIN3c108BFloat16EEEvPKT_S5_PhS6_S6_S6_PKlPKfSA_lliiillllll --------------------------
	.section	.nv.constant0._ZN4vllm30reshape_and_cache_nvfp4_kernelIN3c108BFloat16EEEvPKT_S5_PhS6_S6_S6_PKlPKfSA_lliiillllll,"a",@progbits
	.sectionflags	@""
	.align	4
.nv.constant0._ZN4vllm30reshape_and_cache_nvfp4_kernelIN3c108BFloat16EEEvPKT_S5_PhS6_S6_S6_PKlPKfSA_lliiillllll:
	.zero		1048


//--------------------- .nv.constant0._ZN4vllm30reshape_and_cache_nvfp4_kernelIN3c104HalfEEEvPKT_S5_PhS6_S6_S6_PKlPKfSA_lliiillllll --------------------------
	.section	.nv.constant0._ZN4vllm30reshape_and_cache_nvfp4_kernelIN3c104HalfEEEvPKT_S5_PhS6_S6_S6_PKlPKfSA_lliiillllll,"a",@progbits
	.sectionflags	@""
	.align	4
.nv.constant0._ZN4vllm30reshape_and_cache_nvfp4_kernelIN3c104HalfEEEvPKT_S5_PhS6_S6_S6_PKlPKfSA_lliiillllll:
	.zero		1048


//--------------------- SYMBOLS --------------------------

	.type		.nv.reservedSmem.offset0,@object
	.size		.nv.reservedSmem.offset0,0x4
